def gluon_wgmma(
    a_ptr,
    b_ptr,
    c_ptr,
    M,
    N,
    K,
    stride_am,
    stride_bk,
    stride_cm,
    BLOCK_M: gl.constexpr,
    BLOCK_N: gl.constexpr,
    BLOCK_K: gl.constexpr,
    DTYPE: gl.constexpr,
    A_LAYOUT: gl.constexpr,
    B_LAYOUT: gl.constexpr,
    C_LAYOUT: gl.constexpr,
    B_SHAPE: gl.constexpr,
    TRANS_B: gl.constexpr,
    NUM_BUFFERS: gl.constexpr,
    NUM_WARPS: gl.constexpr,
):
    a_desc = tma.make_tensor_descriptor(
        a_ptr, [M, K], [stride_am, 1], [BLOCK_M, BLOCK_K], A_LAYOUT
    )
    b_desc = tma.make_tensor_descriptor(
        b_ptr,
        [N, K] if TRANS_B else [K, N],
        [stride_bk, 1],
        B_SHAPE,
        B_LAYOUT,
    )
    c_desc = tma.make_tensor_descriptor(
        c_ptr, [M, N], [stride_cm, 1], [BLOCK_M, BLOCK_N], C_LAYOUT
    )

    a_bufs = gl.allocate_shared_memory(
        DTYPE, [NUM_BUFFERS, BLOCK_M, BLOCK_K], A_LAYOUT
    )
    b_bufs = gl.allocate_shared_memory(DTYPE, [NUM_BUFFERS] + B_SHAPE, B_LAYOUT)

    pid_m = gl.program_id(0)
    pid_n = gl.program_id(1)
    off_m = pid_m * BLOCK_M
    off_n = pid_n * BLOCK_N

    mma_layout: gl.constexpr = pick_wgmma_layout(DTYPE, BLOCK_M, BLOCK_N, NUM_WARPS)
    acc = warpgroup_mma_init(
        gl.zeros((BLOCK_M, BLOCK_N), dtype=gl.float32, layout=mma_layout)
    )

    bars = gl.allocate_shared_memory(
        gl.int64, [NUM_BUFFERS, 1], mbarrier.MBarrierLayout()
    )
    for i in gl.static_range(NUM_BUFFERS):
        mbarrier.init(bars.index(i), count=1)
    idx = 0
    phase = 0

    for k in range(0, K, BLOCK_K):
        a = a_bufs.index(idx)
        b = b_bufs.index(idx)
        bar = bars.index(idx)
        mbarrier.expect(bar, a_desc.block_type.nbytes + b_desc.block_type.nbytes)
        tma.async_copy_global_to_shared(a_desc, [off_m, k], bar, a)
        tma.async_copy_global_to_shared(
            b_desc, [off_n, k] if TRANS_B else [k, off_n], bar, b
        )
        mbarrier.wait(bar, phase=phase)

        if TRANS_B:
            b = b.permute((1, 0))
        acc = warpgroup_mma_wait(num_outstanding=0, deps=(acc,))
        acc = warpgroup_mma(a, b, acc, is_async=True)

        idx += 1
        if idx == NUM_BUFFERS:
            idx = 0
            phase ^= 1

    acc = warpgroup_mma_wait(num_outstanding=0, deps=(acc,))
    for i in gl.static_range(NUM_BUFFERS):
        mbarrier.invalidate(bars.index(i))

    c_smem = gl.allocate_shared_memory(DTYPE, [BLOCK_M, BLOCK_N], C_LAYOUT)
    c_smem.store(acc.to(DTYPE))
    fence_async_shared()
    tma.async_copy_shared_to_global(c_desc, [off_m, off_n], c_smem)
    tma.store_wait(pendings=0)

# config = {"BLOCK_K": 64, "BLOCK_M": 128, "BLOCK_N": 128, "arch": "sm_90", "dtype": "fp16", "num_buffers": 1, "num_warps": 8, "trans_b": 1}
# arch = sm_90


// ===== COMPILED SASS (sm_90a) =====

	.target	sm_90a

	.elftype	@"ET_EXEC"


//--------------------- .note.nv.tkinfo           --------------------------
	.section	.note.nv.tkinfo,"",@"SHT_NOTE"
	.sectionflags	@"SHF_NOTE_NV_TKINFO"
	.tkinfo
        /*0018*/ 	.word	0x00000002
        /*0030*/ 	.string	""
        /*0030*/ 	.string	"ptxas"
        /*0030*/ 	.string	"Cuda compilation tools, release 13.0, V13.0.88"
        /*0030*/ 	.string	"Build cuda_13.0.r13.0/compiler.36424714_0"
        /*0030*/ 	.string	"-v  -suppress-debug-info  -lineinfo  -arch sm_90a "



//--------------------- .note.nv.cuinfo           --------------------------
	.section	.note.nv.cuinfo,"",@"SHT_NOTE"
	.sectionflags	@"SHF_NOTE_NV_CUINFO"
        /*0018*/ 	.short	0x0002
        /*001a*/ 	.short	0x005a
        /*001c*/ 	.short	0x0082
	.zero		2


//--------------------- .nv.info                  --------------------------
	.section	.nv.info,"",@"SHT_CUDA_INFO"
	.align	4


	//----- nvinfo : EIATTR_REGCOUNT
	.align		4
        /*0000*/ 	.byte	0x04, 0x2f
        /*0002*/ 	.short	(.L_1 - .L_0)
	.align		4
.L_0:
        /*0004*/ 	.word	index@(gluon_wgmma)
        /*0008*/ 	.word	0x0000005a


	//----- nvinfo : EIATTR_FRAME_SIZE
	.align		4
.L_1:
        /*000c*/ 	.byte	0x04, 0x11
        /*000e*/ 	.short	(.L_3 - .L_2)
	.align		4
.L_2:
        /*0010*/ 	.word	index@(gluon_wgmma)
        /*0014*/ 	.word	0x00000000


	//----- nvinfo : EIATTR_MIN_STACK_SIZE
	.align		4
.L_3:
        /*0018*/ 	.byte	0x04, 0x12
        /*001a*/ 	.short	(.L_5 - .L_4)
	.align		4
.L_4:
        /*001c*/ 	.word	index@(gluon_wgmma)
        /*0020*/ 	.word	0x00000000
.L_5:


//--------------------- .nv.compat                --------------------------
	.section	.nv.compat,"",@"SHT_CUDA_COMPAT_INFO"
	.align	4
        /*0000*/ 	.byte	0x02, 0x09, 0x01, 0x00, 0x02, 0x02, 0x04, 0x00, 0x02, 0x05, 0x05, 0x00, 0x03, 0x07, 0x01, 0x01
        /*0010*/ 	.byte	0x02, 0x03, 0x03, 0x00, 0x02, 0x06, 0x01, 0x00, 0x04, 0x0b, 0x08, 0x00, 0x00, 0x00, 0x00, 0x00
        /*0020*/ 	.byte	0x00, 0x00, 0x00, 0x00


//--------------------- .nv.info.gluon_wgmma      --------------------------
	.section	.nv.info.gluon_wgmma,"",@"SHT_CUDA_INFO"
	.sectionflags	@""
	.align	4


	//----- nvinfo : EIATTR_CUDA_API_VERSION
	.align		4
        /*0000*/ 	.byte	0x04, 0x37
        /*0002*/ 	.short	(.L_7 - .L_6)
.L_6:
        /*0004*/ 	.word	0x00000082


	//----- nvinfo : EIATTR_KPARAM_INFO
	.align		4
.L_7:
        /*0008*/ 	.byte	0x04, 0x17
        /*000a*/ 	.short	(.L_9 - .L_8)
.L_8:
        /*000c*/ 	.word	0x00000000
        /*0010*/ 	.short	0x000a
        /*0012*/ 	.short	0x0048
        /*0014*/ 	.byte	0x00, 0xf4, 0x21, 0x00


	//----- nvinfo : EIATTR_KPARAM_INFO
	.align		4
.L_9:
        /*0018*/ 	.byte	0x04, 0x17
        /*001a*/ 	.short	(.L_11 - .L_10)
.L_10:
        /*001c*/ 	.word	0x00000000
        /*0020*/ 	.short	0x0009
        /*0022*/ 	.short	0x0040
        /*0024*/ 	.byte	0x00, 0xf4, 0x21, 0x00


	//----- nvinfo : EIATTR_KPARAM_INFO
	.align		4
.L_11:
        /*0028*/ 	.byte	0x04, 0x17
        /*002a*/ 	.short	(.L_13 - .L_12)
.L_12:
        /*002c*/ 	.word	0x00000000
        /*0030*/ 	.short	0x0008
        /*0032*/ 	.short	0x0038
        /*0034*/ 	.byte	0x00, 0xf0, 0x21, 0x00


	//----- nvinfo : EIATTR_KPARAM_INFO
	.align		4
.L_13:
        /*0038*/ 	.byte	0x04, 0x17
        /*003a*/ 	.short	(.L_15 - .L_14)
.L_14:
        /*003c*/ 	.word	0x00000000
        /*0040*/ 	.short	0x0007
        /*0042*/ 	.short	0x0030
        /*0044*/ 	.byte	0x00, 0xf0, 0x21, 0x00


	//----- nvinfo : EIATTR_KPARAM_INFO
	.align		4
.L_15:
        /*0048*/ 	.byte	0x04, 0x17
        /*004a*/ 	.short	(.L_17 - .L_16)
.L_16:
        /*004c*/ 	.word	0x00000000
        /*0050*/ 	.short	0x0006
        /*0052*/ 	.short	0x0028
        /*0054*/ 	.byte	0x00, 0xf0, 0x21, 0x00


	//----- nvinfo : EIATTR_KPARAM_INFO
	.align		4
.L_17:
        /*0058*/ 	.byte	0x04, 0x17
        /*005a*/ 	.short	(.L_19 - .L_18)
.L_18:
        /*005c*/ 	.word	0x00000000
        /*0060*/ 	.short	0x0005
        /*0062*/ 	.short	0x0020
        /*0064*/ 	.byte	0x00, 0xf0, 0x11, 0x00


	//----- nvinfo : EIATTR_KPARAM_INFO
	.align		4
.L_19:
        /*0068*/ 	.byte	0x04, 0x17
        /*006a*/ 	.short	(.L_21 - .L_20)
.L_20:
        /*006c*/ 	.word	0x00000000
        /*0070*/ 	.short	0x0004
        /*0072*/ 	.short	0x001c
        /*0074*/ 	.byte	0x00, 0xf0, 0x11, 0x00


	//----- nvinfo : EIATTR_KPARAM_INFO
	.align		4
.L_21:
        /*0078*/ 	.byte	0x04, 0x17
        /*007a*/ 	.short	(.L_23 - .L_22)
.L_22:
        /*007c*/ 	.word	0x00000000
        /*0080*/ 	.short	0x0003
        /*0082*/ 	.short	0x0018
        /*0084*/ 	.byte	0x00, 0xf0, 0x11, 0x00


	//----- nvinfo : EIATTR_KPARAM_INFO
	.align		4
.L_23:
        /*0088*/ 	.byte	0x04, 0x17
        /*008a*/ 	.short	(.L_25 - .L_24)
.L_24:
        /*008c*/ 	.word	0x00000000
        /*0090*/ 	.short	0x0002
        /*0092*/ 	.short	0x0010
        /*0094*/ 	.byte	0x00, 0xf4, 0x21, 0x00


	//----- nvinfo : EIATTR_KPARAM_INFO
	.align		4
.L_25:
        /*0098*/ 	.byte	0x04, 0x17
        /*009a*/ 	.short	(.L_27 - .L_26)
.L_26:
        /*009c*/ 	.word	0x00000000
        /*00a0*/ 	.short	0x0001
        /*00a2*/ 	.short	0x0008
        /*00a4*/ 	.byte	0x00, 0xf4, 0x21, 0x00


	//----- nvinfo : EIATTR_KPARAM_INFO
	.align		4
.L_27:
        /*00a8*/ 	.byte	0x04, 0x17
        /*00aa*/ 	.short	(.L_29 - .L_28)
.L_28:
        /*00ac*/ 	.word	0x00000000
        /*00b0*/ 	.short	0x0000
        /*00b2*/ 	.short	0x0000
        /*00b4*/ 	.byte	0x00, 0xf4, 0x21, 0x00


	//----- nvinfo : EIATTR_SPARSE_MMA_MASK
	.align		4
.L_29:
        /*00b8*/ 	.byte	0x03, 0x50
        /*00ba*/ 	.short	0x0000


	//----- nvinfo : EIATTR_MAXREG_COUNT
	.align		4
        /*00bc*/ 	.byte	0x03, 0x1b
        /*00be*/ 	.short	0x00ff


	//----- nvinfo : EIATTR_NUM_BARRIERS
	.align		4
        /*00c0*/ 	.byte	0x02, 0x4c
        /*00c2*/ 	.byte	0x01
	.zero		1


	//----- nvinfo : EIATTR_MERCURY_ISA_VERSION
	.align		4
        /*00c4*/ 	.byte	0x03, 0x5f
        /*00c6*/ 	.short	0x0101


	//----- nvinfo : EIATTR_INT_WARP_WIDE_INSTR_OFFSETS
	.align		4
        /*00c8*/ 	.byte	0x04, 0x31
        /*00ca*/ 	.short	(.L_31 - .L_30)


	//   ....[0]....
.L_30:
        /*00cc*/ 	.word	0x000012d0


	//   ....[1]....
        /*00d0*/ 	.word	0x00001320


	//   ....[2]....
        /*00d4*/ 	.word	0x00001890


	//   ....[3]....
        /*00d8*/ 	.word	0x000018a0


	//   ....[4]....
        /*00dc*/ 	.word	0x000018b0


	//   ....[5]....
        /*00e0*/ 	.word	0x000018c0


	//   ....[6]....
        /*00e4*/ 	.word	0x00001ff0


	//   ....[7]....
        /*00e8*/ 	.word	0x00002000


	//----- nvinfo : EIATTR_COOP_GROUP_MASK_REGIDS
	.align		4
.L_31:
        /*00ec*/ 	.byte	0x04, 0x29
        /*00ee*/ 	.short	(.L_33 - .L_32)


	//   ....[0]....
.L_32:
        /*00f0*/ 	.word	0xffffffff


	//   ....[1]....
        /*00f4*/ 	.word	0xffffffff


	//   ....[2]....
        /*00f8*/ 	.word	0xffffffff


	//   ....[3]....
        /*00fc*/ 	.word	0xffffffff


	//----- nvinfo : EIATTR_COOP_GROUP_INSTR_OFFSETS
	.align		4
.L_33:
        /*0100*/ 	.byte	0x04, 0x28
        /*0102*/ 	.short	(.L_35 - .L_34)


	//   ....[0]....
.L_34:
        /*0104*/ 	.word	0x00000150


	//   ....[1]....
        /*0108*/ 	.word	0x00000700


	//   ....[2]....
        /*010c*/ 	.word	0x00000cf0


	//   ....[3]....
        /*0110*/ 	.word	0x000019f0


	//----- nvinfo : EIATTR_MBARRIER_INSTR_OFFSETS
	.align		4
.L_35:
        /*0114*/ 	.byte	0x04, 0x39
        /*0116*/ 	.short	(.L_37 - .L_36)


	//   ....[0]....
.L_36:
        /*0118*/ 	.word	0x00001340
        /*011c*/ 	.word	0x000000ff
        /*0120*/ 	.word	0x00008000
        /*0124*/ 	.short	0x0100
        /*0126*/ 	.byte	0x08
	.zero		1


	//   ....[1]....
        /*0128*/ 	.word	0x000019d0
        /*012c*/ 	.word	0x000000ff
        /*0130*/ 	.word	0x00008000
        /*0134*/ 	.short	0x010a
        /*0136*/ 	.byte	0x08
	.zero		1


	//   ....[2]....
        /*0138*/ 	.word	0x00001d10
        /*013c*/ 	.word	0x000000ff
        /*0140*/ 	.word	0x00008000
        /*0144*/ 	.short	0x0108
        /*0146*/ 	.byte	0x08
	.zero		1


	//   ....[3]....
        /*0148*/ 	.word	0x00002090
        /*014c*/ 	.word	0x000000ff
        /*0150*/ 	.word	0x00008000
        /*0154*/ 	.short	0x010a
        /*0156*/ 	.byte	0x08
	.zero		1


	//----- nvinfo : EIATTR_NUM_MBARRIERS
	.align		4
.L_37:
        /*0158*/ 	.byte	0x03, 0x38
        /*015a*/ 	.short	0x0001


	//----- nvinfo : EIATTR_EXIT_INSTR_OFFSETS
	.align		4
        /*015c*/ 	.byte	0x04, 0x1c
        /*015e*/ 	.short	(.L_39 - .L_38)


	//   ....[0]....
.L_38:
        /*0160*/ 	.word	0x00002080


	//----- nvinfo : EIATTR_REQNTID
	.align		4
.L_39:
        /*0164*/ 	.byte	0x04, 0x10
        /*0166*/ 	.short	(.L_41 - .L_40)
.L_40:
        /*0168*/ 	.word	0x00000100
        /*016c*/ 	.word	0x00000001
        /*0170*/ 	.word	0x00000001


	//----- nvinfo : EIATTR_CRS_STACK_SIZE
	.align		4
.L_41:
        /*0174*/ 	.byte	0x04, 0x1e
        /*0176*/ 	.short	(.L_43 - .L_42)
.L_42:
        /*0178*/ 	.word	0x00000000


	//----- nvinfo : EIATTR_CBANK_PARAM_SIZE
	.align		4
.L_43:
        /*017c*/ 	.byte	0x03, 0x19
        /*017e*/ 	.short	0x0050


	//----- nvinfo : EIATTR_PARAM_CBANK
	.align		4
        /*0180*/ 	.byte	0x04, 0x0a
        /*0182*/ 	.short	(.L_45 - .L_44)
	.align		4
.L_44:
        /*0184*/ 	.word	index@(.nv.constant0.gluon_wgmma)
        /*0188*/ 	.short	0x0210
        /*018a*/ 	.short	0x0050


	//----- nvinfo : EIATTR_SW_WAR
	.align		4
.L_45:
        /*018c*/ 	.byte	0x04, 0x36
        /*018e*/ 	.short	(.L_47 - .L_46)
.L_46:
        /*0190*/ 	.word	0x00000008
.L_47:


//--------------------- .nv.callgraph             --------------------------
	.section	.nv.callgraph,"",@"SHT_CUDA_CALLGRAPH"
	.align	4
	.sectionentsize	8
	.align		4
        /*0000*/ 	.word	0x00000000
	.align		4
        /*0004*/ 	.word	0xffffffff
	.align		4
        /*0008*/ 	.word	0x00000000
	.align		4
        /*000c*/ 	.word	0xfffffffe
	.align		4
        /*0010*/ 	.word	0x00000000
	.align		4
        /*0014*/ 	.word	0xfffffffd
	.align		4
        /*0018*/ 	.word	0x00000000
	.align		4
        /*001c*/ 	.word	0xfffffffc


//--------------------- .text.gluon_wgmma         --------------------------
	.section	.text.gluon_wgmma,"ax",@progbits
	.align	128
        .global         gluon_wgmma
        .type           gluon_wgmma,@function
        .size           gluon_wgmma,(.L_x_53 - gluon_wgmma)
        .other          gluon_wgmma,@"STO_CUDA_ENTRY STV_DEFAULT"
gluon_wgmma:
.text.gluon_wgmma:
[----:B------:R-:W-:Y:S01]  /*0000*/  LDC R1, c[0x0][0x28] ;  /* 0x00000a00ff017b82 */ /* 0x000fe20000000800 */
[----:B------:R-:W1:Y:S07]  /*0010*/  S2R R0, SR_TID.X ;  /* 0x0000000000007919 */ /* 0x000e6e0000002100 */
[----:B------:R-:W2:Y:S01]  /*0020*/  S2UR UR4, SR_CgaCtaId ;  /* 0x00000000000479c3 */ /* 0x000ea20000008800 */
[----:B------:R-:W-:Y:S01]  /*0030*/  UMOV UR8, 0x400 ;  /* 0x0000040000087882 */ /* 0x000fe20000000000 */
[----:B------:R-:W-:Y:S01]  /*0040*/  ULDC UR6, c[0x0][0xc] ;  /* 0x0000030000067ab9 */ /* 0x000fe20000000800 */
[----:B------:R-:W-:Y:S01]  /*0050*/  ULDC.64 UR20, c[0x0][0x250] ;  /* 0x0000940000147ab9 */ /* 0x000fe20000000a00 */
[----:B------:R-:W-:Y:S04]  /*0060*/  BSSY B0, `(.L_x_0) ;  /* 0x000001e000007945 */ /* 0x000fe80003800000 */
[----:B------:R-:W3:Y:S08]  /*0070*/  LDC R4, c[0x0][0x228] ;  /* 0x00008a00ff047b82 */ /* 0x000ef00000000800 */
[----:B------:R-:W4:Y:S08]  /*0080*/  LDC R12, c[0x0][0x230] ;  /* 0x00008c00ff0c7b82 */ /* 0x000f300000000800 */
[----:B------:R-:W-:Y:S01]  /*0090*/  S2UR UR9, SR_CTAID.Y ;  /* 0x00000000000979c3 */ /* 0x000fe20000002600 */
[----:B--2---:R-:W-:-:S03]  /*00a0*/  ULEA UR8, UR4, UR8, 0x18 ;  /* 0x0000000804087291 */ /* 0x004fc6000f8ec03f */
[----:B------:R-:W-:Y:S01]  /*00b0*/  ULDC UR4, c[0x0][0x10] ;  /* 0x0000040000047ab9 */ /* 0x000fe20000000800 */
[----:B-1----:R-:W-:-:S03]  /*00c0*/  LOP3.LUT R6, R0, 0xff, RZ, 0xc0, !PT ;  /* 0x000000ff00067812 */ /* 0x002fc600078ec0ff */
[----:B------:R-:W1:Y:S01]  /*00d0*/  S2UR UR5, SR_CTAID.Z ;  /* 0x00000000000579c3 */ /* 0x000e620000002700 */
[----:B---3--:R-:W-:Y:S01]  /*00e0*/  VIADD R4, R4, 0xffffffff ;  /* 0xffffffff04047836 */ /* 0x008fe20000000000 */
[C---:B------:R-:W-:Y:S02]  /*00f0*/  ISETP.GE.U32.AND P0, PT, R6.reuse, 0x20, PT ;  /* 0x000000200600780c */ /* 0x040fe40003f06070 */
[C---:B------:R-:W-:Y:S02]  /*0100*/  ISETP.NE.U32.AND P2, PT, R6.reuse, RZ, PT ;  /* 0x000000ff0600720c */ /* 0x040fe40003f45070 */
[----:B------:R-:W-:Y:S02]  /*0110*/  LEA R13, R6, UR8, 0x2 ;  /* 0x00000008060d7c11 */ /* 0x000fe4000f8e10ff */
[----:B------:R-:W2:Y:S01]  /*0120*/  S2UR UR7, SR_CTAID.X ;  /* 0x00000000000779c3 */ /* 0x000ea20000002500 */
[----:B----4-:R-:W-:-:S06]  /*0130*/  VIADD R14, R12, 0xffffffff ;  /* 0xffffffff0c0e7836 */ /* 0x010fcc0000000000 */
[----:B------:R3:W-:Y:S01]  /*0140*/  @!P0 STS [R13], RZ ;  /* 0x000000ff0d008388 */ /* 0x0007e20000000800 */
[----:B------:R-:W-:-:S03]  /*0150*/  NOP ;  /* 0x0000000000007918 */ /* 0x000fc60000000000 */
[----:B------:R3:W-:Y:S01]  /*0160*/  @!P2 STS [UR8+0x24], R4 ;  /* 0x00002404ff00a988 */ /* 0x0007e20008000808 */
[----:B-1----:R-:W-:-:S03]  /*0170*/  UIMAD UR4, UR5, UR4, UR9 ;  /* 0x00000004050472a4 */ /* 0x002fc6000f8e0209 */
[----:B------:R3:W-:Y:S01]  /*0180*/  @!P2 STS [UR8+0x20], R14 ;  /* 0x0000200eff00a988 */ /* 0x0007e20008000808 */
[----:B--2---:R-:W-:-:S04]  /*0190*/  UIMAD UR4, UR4, UR6, UR7 ;  /* 0x00000006040472a4 */ /* 0x004fc8000f8e0207 */
[----:B------:R-:W-:-:S04]  /*01a0*/  UIMAD UR4, UR4, 0x180, URZ ;  /* 0x00000180040478a4 */ /* 0x000fc8000f8e023f */
[----:B------:R-:W-:-:S04]  /*01b0*/  UIADD3 UR16, UP0, UR4, UR20, URZ ;  /* 0x0000001404107290 */ /* 0x000fc8000ff1e03f */
[----:B------:R-:W-:Y:S01]  /*01c0*/  ULEA.HI.X.SX32 UR17, UR4, UR21, 0x1, UP0 ;  /* 0x0000001504117291 */ /* 0x000fe200080f0e3f */
[----:B---3--:R-:W-:Y:S11]  /*01d0*/  @P2 BRA `(.L_x_1) ;  /* 0x0000000000182947 */ /* 0x008ff60003800000 */
[----:B------:R-:W1:Y:S01]  /*01e0*/  LDS R2, [UR8+0x8] ;  /* 0x00000808ff027984 */ /* 0x000e620008000800 */
[----:B------:R-:W2:Y:S01]  /*01f0*/  LDC.64 R8, c[0x0][0x210] ;  /* 0x00008400ff087b82 */ /* 0x000ea20000000a00 */
[----:B------:R-:W-:Y:S02]  /*0200*/  IMAD.MOV.U32 R3, RZ, RZ, 0x70 ;  /* 0x00000070ff037424 */ /* 0x000fe400078e00ff */
[----:B--2---:R2:W-:Y:S03]  /*0210*/  STS.64 [UR8], R8 ;  /* 0x00000008ff007988 */ /* 0x0045e60008000a08 */
[----:B-1----:R-:W-:-:S05]  /*0220*/  LOP3.LUT R2, R2, 0x10, R3, 0xd8, !PT ;  /* 0x0000001002027812 */ /* 0x002fca00078ed803 */
[----:B------:R2:W-:Y:S02]  /*0230*/  STS [UR8+0x8], R2 ;  /* 0x00000802ff007988 */ /* 0x0005e40008000808 */
.L_x_1:
[----:B------:R-:W-:Y:S05]  /*0240*/  BSYNC B0 ;  /* 0x0000000000007941 */ /* 0x000fea0003800000 */
.L_x_0:
[----:B------:R-:W-:Y:S04]  /*0250*/  BSSY B0, `(.L_x_2) ;  /* 0x000000a000007945 */ /* 0x000fe80003800000 */
[----:B------:R-:W-:Y:S05]  /*0260*/  @P2 BRA `(.L_x_3) ;  /* 0x0000000000202947 */ /* 0x000fea0003800000 */
[----:B--2---:R-:W1:Y:S01]  /*0270*/  LDS R2, [UR8+0x34] ;  /* 0x00003408ff027984 */ /* 0x004e620008000800 */
[----:B------:R-:W-:Y:S02]  /*0280*/  IMAD.MOV.U32 R3, RZ, RZ, 0x3f000000 ;  /* 0x3f000000ff037424 */ /* 0x000fe400078e00ff */
[----:B------:R-:W-:Y:S01]  /*0290*/  @!P2 IMAD.MOV.U32 R5, RZ, RZ, 0x7f ;  /* 0x0000007fff05a424 */ /* 0x000fe200078e00ff */
[----:B------:R-:W2:Y:S02]  /*02a0*/  @!P2 LDS R8, [UR8+0x38] ;  /* 0x00003808ff08a984 */ /* 0x000ea40008000800 */
[----:B-1----:R-:W-:Y:S02]  /*02b0*/  LOP3.LUT R2, R2, 0xff000000, R3, 0xb8, !PT ;  /* 0xff00000002027812 */ /* 0x002fe400078eb803 */
[----:B--2---:R-:W-:-:S03]  /*02c0*/  @!P2 LOP3.LUT R3, R8, 0xff, R5, 0xb8, !PT ;  /* 0x000000ff0803a812 */ /* 0x004fc600078eb805 */
[----:B------:R1:W-:Y:S04]  /*02d0*/  STS [UR8+0x34], R2 ;  /* 0x00003402ff007988 */ /* 0x0003e80008000808 */
[----:B------:R1:W-:Y:S02]  /*02e0*/  @!P2 STS [UR8+0x38], R3 ;  /* 0x00003803ff00a988 */ /* 0x0003e40008000808 */
.L_x_3:
[----:B------:R-:W-:Y:S05]  /*02f0*/  BSYNC B0 ;  /* 0x0000000000007941 */ /* 0x000fea0003800000 */
.L_x_2:
[----:B------:R-:W-:Y:S04]  /*0300*/  BSSY B0, `(.L_x_4) ;  /* 0x000000e000007945 */ /* 0x000fe80003800000 */
[----:B------:R-:W-:Y:S05]  /*0310*/  @P2 BRA `(.L_x_5) ;  /* 0x0000000000302947 */ /* 0x000fea0003800000 */
[----:B-1----:R-:W1:Y:S01]  /*0320*/  LDS R3, [UR8+0x34] ;  /* 0x00003408ff037984 */ /* 0x002e620008000800 */
[----:B------:R-:W3:Y:S03]  /*0330*/  LDC.64 R10, c[0x0][0x238] ;  /* 0x00008e00ff0a7b82 */ /* 0x000ee60000000a00 */
[----:B--2---:R-:W2:Y:S01]  /*0340*/  LDS R2, [UR8+0x1c] ;  /* 0x00001c08ff027984 */ /* 0x004ea20008000800 */
[C---:B---3--:R-:W-:Y:S01]  /*0350*/  SHF.L.U64.HI R8, R10.reuse, 0x1, R11 ;  /* 0x000000010a087819 */ /* 0x048fe2000001020b */
[----:B------:R-:W-:-:S03]  /*0360*/  IMAD.SHL.U32 R5, R10, 0x2, RZ ;  /* 0x000000020a057824 */ /* 0x000fc600078e00ff */
[--C-:B------:R-:W-:Y:S02]  /*0370*/  SHF.R.U32.HI R7, RZ, 0x4, R8.reuse ;  /* 0x00000004ff077819 */ /* 0x100fe40000011608 */
[----:B------:R-:W-:-:S05]  /*0380*/  SHF.R.U64 R5, R5, 0x4, R8 ;  /* 0x0000000405057819 */ /* 0x000fca0000001208 */
[----:B------:R3:W-:Y:S01]  /*0390*/  STS [UR8+0xc], R5 ;  /* 0x00000c05ff007988 */ /* 0x0007e20008000808 */
[----:B-1----:R-:W-:Y:S02]  /*03a0*/  LOP3.LUT R3, R3, 0x7, RZ, 0xb8, !PT ;  /* 0x0000000703037812 */ /* 0x002fe400078eb8ff */
[----:B--2---:R-:W-:-:S03]  /*03b0*/  LOP3.LUT R2, R2, 0xf, R7, 0xb8, !PT ;  /* 0x0000000f02027812 */ /* 0x004fc600078eb807 */
[----:B------:R3:W-:Y:S04]  /*03c0*/  STS [UR8+0x34], R3 ;  /* 0x00003403ff007988 */ /* 0x0007e80008000808 */
[----:B------:R3:W-:Y:S02]  /*03d0*/  STS [UR8+0x1c], R2 ;  /* 0x00001c02ff007988 */ /* 0x0007e40008000808 */
.L_x_5:
[----:B------:R-:W-:Y:S05]  /*03e0*/  BSYNC B0 ;  /* 0x0000000000007941 */ /* 0x000fea0003800000 */
.L_x_4:
[----:B------:R-:W-:Y:S04]  /*03f0*/  BSSY B1, `(.L_x_6) ;  /* 0x000001b000017945 */ /* 0x000fe80003800000 */
[----:B------:R-:W-:Y:S01]  /*0400*/  BSSY B0, `(.L_x_7) ;  /* 0x0000016000007945 */ /* 0x000fe20003800000 */
[----:B--2---:R-:W-:-:S03]  /*0410*/  IMAD.MOV.U32 R9, RZ, RZ, RZ ;  /* 0x000000ffff097224 */ /* 0x004fc600078e00ff */
[----:B------:R-:W-:Y:S05]  /*0420*/  @P2 BRA `(.L_x_8) ;  /* 0x0000000000202947 */ /* 0x000fea0003800000 */
[----:B-1-3--:R-:W1:Y:S02]  /*0430*/  LDS R2, [UR8+0x34] ;  /* 0x00003408ff027984 */ /* 0x00ae640008000800 */
[----:B-1----:R-:W-:-:S05]  /*0440*/  LOP3.LUT R2, R2, 0x38, RZ, 0xb8, !PT ;  /* 0x0000003802027812 */ /* 0x002fca00078eb8ff */
[----:B------:R1:W-:Y:S01]  /*0450*/  STS [UR8+0x34], R2 ;  /* 0x00003402ff007988 */ /* 0x0003e20008000808 */
[----:B------:R-:W-:Y:S05]  /*0460*/  @P2 BRA `(.L_x_9) ;  /* 0x0000000000202947 */ /* 0x000fea0003800000 */
[----:B-1----:R-:W1:Y:S01]  /*0470*/  LDS R2, [UR8+0x8] ;  /* 0x00000808ff027984 */ /* 0x002e620008000800 */
[----:B------:R-:W-:-:S05]  /*0480*/  IMAD.MOV.U32 R3, RZ, RZ, 0x780 ;  /* 0x00000780ff037424 */ /* 0x000fca00078e00ff */
[----:B-1----:R-:W-:-:S05]  /*0490*/  LOP3.LUT R2, R2, 0x300, R3, 0xd8, !PT ;  /* 0x0000030002027812 */ /* 0x002fca00078ed803 */
[----:B------:R2:W-:Y:S02]  /*04a0*/  STS [UR8+0x8], R2 ;  /* 0x00000802ff007988 */ /* 0x0005e40008000808 */
.L_x_8:
[----:B------:R-:W-:Y:S05]  /*04b0*/  @P2 BRA `(.L_x_10) ;  /* 0x0000000000282947 */ /* 0x000fea0003800000 */
[----:B-123--:R-:W1:Y:S02]  /*04c0*/  LDS R2, [UR8+0x8] ;  /* 0x00000808ff027984 */ /* 0x00ee640008000800 */
[----:B-1----:R-:W-:-:S05]  /*04d0*/  LOP3.LUT R2, R2, 0x1800, RZ, 0xb8, !PT ;  /* 0x0000180002027812 */ /* 0x002fca00078eb8ff */
[----:B------:R2:W-:Y:S02]  /*04e0*/  STS [UR8+0x8], R2 ;  /* 0x00000802ff007988 */ /* 0x0005e40008000808 */
.L_x_9:
[----:B------:R-:W-:Y:S05]  /*04f0*/  @P2 BREAK B0 ;  /* 0x0000000000002942 */ /* 0x000fea0003800000 */
[----:B------:R-:W-:Y:S05]  /*0500*/  @P2 BRA `(.L_x_11) ;  /* 0x0000000000242947 */ /* 0x000fea0003800000 */
[----:B------:R-:W3:Y:S01]  /*0510*/  LDS R3, [UR8+0x8] ;  /* 0x00000808ff037984 */ /* 0x000ee20008000800 */
[----:B-12---:R-:W-:-:S05]  /*0520*/  IMAD.MOV.U32 R2, RZ, RZ, 0x6000 ;  /* 0x00006000ff027424 */ /* 0x006fca00078e00ff */
[----:B---3--:R-:W-:-:S04]  /*0530*/  LOP3.LUT R2, R3, 0x6000, R2, 0xd8, !PT ;  /* 0x0000600003027812 */ /* 0x008fc800078ed802 */
[----:B------:R-:W-:-:S05]  /*0540*/  LOP3.LUT R2, R2, 0x400000, RZ, 0xb8, !PT ;  /* 0x0040000002027812 */ /* 0x000fca00078eb8ff */
[----:B------:R4:W-:Y:S02]  /*0550*/  STS [UR8+0x8], R2 ;  /* 0x00000802ff007988 */ /* 0x0009e40008000808 */
.L_x_10:
[----:B------:R-:W-:Y:S05]  /*0560*/  BSYNC B0 ;  /* 0x0000000000007941 */ /* 0x000fea0003800000 */
.L_x_7:
[----:B-1234-:R-:W1:Y:S02]  /*0570*/  @!P2 LDS R2, [UR8+0x8] ;  /* 0x00000808ff02a984 */ /* 0x01ee640008000800 */
[----:B-1----:R-:W-:-:S05]  /*0580*/  @!P2 LOP3.LUT R2, R2, 0x8000, RZ, 0xb8, !PT ;  /* 0x000080000202a812 */ /* 0x002fca00078eb8ff */
[----:B------:R3:W-:Y:S02]  /*0590*/  @!P2 STS [UR8+0x8], R2 ;  /* 0x00000802ff00a988 */ /* 0x0007e40008000808 */
.L_x_11:
[----:B------:R-:W-:Y:S05]  /*05a0*/  BSYNC B1 ;  /* 0x0000000000017941 */ /* 0x000fea0003800000 */
.L_x_6:
[----:B------:R-:W-:Y:S05]  /*05b0*/  WARPSYNC.ALL ;  /* 0x0000000000007948 */ /* 0x000fea0003800000 */
[----:B------:R-:W-:Y:S05]  /*05c0*/  @P0 BRA `(.L_x_12) ;  /* 0x0000000000280947 */ /* 0x000fea0003800000 */
[----:B-123--:R-:W1:Y:S01]  /*05d0*/  S2R R2, SR_LANEID ;  /* 0x0000000000027919 */ /* 0x00ee620000000000 */
[----:B------:R-:W-:Y:S05]  /*05e0*/  WARPSYNC.ALL ;  /* 0x0000000000007948 */ /* 0x000fea0003800000 */
[----:B-1----:R-:W-:-:S05]  /*05f0*/  IMAD.SHL.U32 R5, R2, 0x4, RZ ;  /* 0x0000000402057824 */ /* 0x002fca00078e00ff */
[----:B------:R-:W1:Y:S01]  /*0600*/  LDS R7, [R5+UR8] ;  /* 0x0000000805077984 */ /* 0x000e620008000800 */
[----:B------:R-:W-:-:S05]  /*0610*/  IADD3 R2, P1, R5, UR16, RZ ;  /* 0x0000001005027c10 */ /* 0x000fca000ff3e0ff */
[----:B------:R-:W-:-:S05]  /*0620*/  IMAD.X R3, RZ, RZ, UR17, P1 ;  /* 0x00000011ff037e24 */ /* 0x000fca00088e06ff */
[----:B-1----:R4:W5:Y:S01]  /*0630*/  ATOMG.E.EXCH.STRONG.GPU PT, RZ, [R2], R7 ;  /* 0x0000000702ff73a8 */ /* 0x00296200041ee100 */
[----:B------:R-:W-:-:S04]  /*0640*/  DEPBAR {5,4,3,2,1,0} ;  /* 0x0000003f0000791a */ /* 0x000fc80000000000 */
[----:B------:R4:W-:Y:S01]  /*0650*/  UTMACCTL.IV [UR16] ;  /* 0x00000000100079b9 */ /* 0x0009e20008000000 */
[----:B------:R-:W-:Y:S01]  /*0660*/  NOP ;  /* 0x0000000000007918 */ /* 0x000fe20000000000 */
.L_x_12:
[----:B------:R-:W-:Y:S05]  /*0670*/  @P0 BRA `(.L_x_13) ;  /* 0x00000000000c0947 */ /* 0x000fea0003800000 */
[----:B------:R0:W-:Y:S01]  /*0680*/  UTMACMDFLUSH ;  /* 0x00000000000079b7 */ /* 0x0001e20000000000 */
[----:B------:R-:W-:Y:S05]  /*0690*/  @P0 BRA `(.L_x_13) ;  /* 0x0000000000040947 */ /* 0x000fea0003800000 */
[----:B------:R-:W-:-:S04]  /*06a0*/  DEPBAR.LE SB0, 0x0 ;  /* 0x000080000000791a */ /* 0x000fc80000000000 */
.L_x_13:
[----:B------:R-:W-:Y:S05]  /*06b0*/  WARPSYNC.ALL ;  /* 0x0000000000007948 */ /* 0x000fea0003800000 */
[----:B-----5:R-:W-:Y:S06]  /*06c0*/  BAR.SYNC.DEFER_BLOCKING 0x0 ;  /* 0x0000000000007b1d */ /* 0x020fec0000010000 */
[----:B------:R-:W-:Y:S02]  /*06d0*/  BSSY B1, `(.L_x_14) ;  /* 0x000000b000017945 */ /* 0x000fe40003800000 */
[----:B------:R-:W-:Y:S06]  /*06e0*/  BAR.SYNC.DEFER_BLOCKING 0x0 ;  /* 0x0000000000007b1d */ /* 0x000fec0000010000 */
[----:B------:R5:W-:Y:S01]  /*06f0*/  @!P0 STS [R13], RZ ;  /* 0x000000ff0d008388 */ /* 0x000be20000000800 */
[----:B------:R-:W-:Y:S01]  /*0700*/  NOP ;  /* 0x0000000000007918 */ /* 0x000fe20000000000 */
[----:B------:R-:W-:Y:S05]  /*0710*/  @P2 BRA `(.L_x_15) ;  /* 0x0000000000182947 */ /* 0x000fea0003800000 */
[----:B-1234-:R-:W1:Y:S01]  /*0720*/  LDS R2, [UR8+0x8] ;  /* 0x00000808ff027984 */ /* 0x01ee620008000800 */
[----:B------:R-:W2:Y:S01]  /*0730*/  LDC.64 R10, c[0x0][0x218] ;  /* 0x00008600ff0a7b82 */ /* 0x000ea20000000a00 */
[----:B------:R-:W-:Y:S02]  /*0740*/  IMAD.MOV.U32 R3, RZ, RZ, 0x70 ;  /* 0x00000070ff037424 */ /* 0x000fe400078e00ff */
[----:B--2---:R2:W-:Y:S03]  /*0750*/  STS.64 [UR8], R10 ;  /* 0x0000000aff007988 */ /* 0x0045e60008000a08 */
[----:B-1----:R-:W-:-:S05]  /*0760*/  LOP3.LUT R2, R2, 0x10, R3, 0xd8, !PT ;  /* 0x0000001002027812 */ /* 0x002fca00078ed803 */
[----:B------:R2:W-:Y:S02]  /*0770*/  STS [UR8+0x8], R2 ;  /* 0x00000802ff007988 */ /* 0x0005e40008000808 */
.L_x_15:
[----:B----4-:R-:W-:Y:S05]  /*0780*/  BSYNC B1 ;  /* 0x0000000000017941 */ /* 0x010fea0003800000 */
.L_x_14:
[----:B------:R-:W-:Y:S04]  /*0790*/  BSSY B2, `(.L_x_16) ;  /* 0x000000f000027945 */ /* 0x000fe80003800000 */
[----:B------:R-:W-:Y:S04]  /*07a0*/  BSSY B1, `(.L_x_17) ;  /* 0x000000c000017945 */ /* 0x000fe80003800000 */
[----:B------:R-:W-:Y:S05]  /*07b0*/  @P2 BRA `(.L_x_18) ;  /* 0x0000000000282947 */ /* 0x000fea0003800000 */
[----:B-123--:R-:W1:Y:S01]  /*07c0*/  LDS R2, [UR8+0x34] ;  /* 0x00003408ff027984 */ /* 0x00ee620008000800 */
[----:B------:R-:W-:Y:S01]  /*07d0*/  IMAD.MOV.U32 R3, RZ, RZ, 0x3f000000 ;  /* 0x3f000000ff037424 */ /* 0x000fe200078e00ff */
[----:B------:R-:W-:Y:S05]  /*07e0*/  @P2 BREAK B1 ;  /* 0x0000000000012942 */ /* 0x000fea0003800000 */
[----:B-1----:R-:W-:-:S05]  /*07f0*/  LOP3.LUT R2, R2, 0xff000000, R3, 0xb8, !PT ;  /* 0xff00000002027812 */ /* 0x002fca00078eb803 */
[----:B------:R1:W-:Y:S01]  /*0800*/  STS [UR8+0x34], R2 ;  /* 0x00003402ff007988 */ /* 0x0003e20008000808 */
[----:B------:R-:W-:Y:S05]  /*0810*/  @P2 BRA `(.L_x_19) ;  /* 0x0000000000182947 */ /* 0x000fea0003800000 */
[----:B-1----:R-:W1:Y:S01]  /*0820*/  LDS R2, [UR8+0x38] ;  /* 0x00003808ff027984 */ /* 0x002e620008000800 */
[----:B------:R-:W-:-:S05]  /*0830*/  IMAD.MOV.U32 R3, RZ, RZ, 0x7f ;  /* 0x0000007fff037424 */ /* 0x000fca00078e00ff */
[----:B-1----:R-:W-:-:S05]  /*0840*/  LOP3.LUT R2, R2, 0xff, R3, 0xb8, !PT ;  /* 0x000000ff02027812 */ /* 0x002fca00078eb803 */
[----:B------:R4:W-:Y:S02]  /*0850*/  STS [UR8+0x38], R2 ;  /* 0x00003802ff007988 */ /* 0x0009e40008000808 */
.L_x_18:
[----:B------:R-:W-:Y:S05]  /*0860*/  BSYNC B1 ;  /* 0x0000000000017941 */ /* 0x000fea0003800000 */
.L_x_17:
[----:B------:R1:W-:Y:S02]  /*0870*/  @!P2 STS [UR8+0x20], R14 ;  /* 0x0000200eff00a988 */ /* 0x0003e40008000808 */
.L_x_19:
[----:B------:R-:W-:Y:S05]  /*0880*/  BSYNC B2 ;  /* 0x0000000000027941 */ /* 0x000fea0003800000 */
.L_x_16:
[----:B------:R-:W-:Y:S05]  /*0890*/  WARPSYNC.ALL ;  /* 0x0000000000007948 */ /* 0x000fea0003800000 */
[----:B------:R-:W2:Y:S01]  /*08a0*/  LDC R5, c[0x0][0x22c] ;  /* 0x00008b00ff057b82 */ /* 0x000ea20000000800 */
[----:B------:R-:W-:Y:S01]  /*08b0*/  BSSY B2, `(.L_x_20) ;  /* 0x0000010000027945 */ /* 0x000fe20003800000 */
[----:B--2---:R-:W-:-:S05]  /*08c0*/  VIADD R5, R5, 0xffffffff ;  /* 0xffffffff05057836 */ /* 0x004fca0000000000 */
[----:B------:R2:W-:Y:S01]  /*08d0*/  @!P2 STS [UR8+0x24], R5 ;  /* 0x00002405ff00a988 */ /* 0x0005e20008000808 */
[----:B------:R-:W-:Y:S05]  /*08e0*/  @P2 BRA `(.L_x_21) ;  /* 0x0000000000302947 */ /* 0x000fea0003800000 */
[----:B------:R-:W2:Y:S01]  /*08f0*/  LDS R3, [UR8+0x34] ;  /* 0x00003408ff037984 */ /* 0x000ea20008000800 */
[----:B------:R-:W2:Y:S03]  /*0900*/  LDC.64 R10, c[0x0][0x240] ;  /* 0x00009000ff0a7b82 */ /* 0x000ea60000000a00 */
[----:B-1-34-:R-:W1:Y:S01]  /*0910*/  LDS R2, [UR8+0x1c] ;  /* 0x00001c08ff027984 */ /* 0x01ae620008000800 */
[C---:B--2---:R-:W-:Y:S01]  /*0920*/  SHF.L.U64.HI R8, R10.reuse, 0x1, R11 ;  /* 0x000000010a087819 */ /* 0x044fe2000001020b */
[----:B------:R-:W-:-:S03]  /*0930*/  IMAD.SHL.U32 R7, R10, 0x2, RZ ;  /* 0x000000020a077824 */ /* 0x000fc600078e00ff */
[--C-:B------:R-:W-:Y:S02]  /*0940*/  SHF.R.U32.HI R11, RZ, 0x4, R8.reuse ;  /* 0x00000004ff0b7819 */ /* 0x100fe40000011608 */
[----:B------:R-:W-:-:S05]  /*0950*/  SHF.R.U64 R7, R7, 0x4, R8 ;  /* 0x0000000407077819 */ /* 0x000fca0000001208 */
[----:B------:R2:W-:Y:S01]  /*0960*/  STS [UR8+0xc], R7 ;  /* 0x00000c07ff007988 */ /* 0x0005e20008000808 */
[----:B------:R-:W-:Y:S02]  /*0970*/  LOP3.LUT R3, R3, 0x7, RZ, 0xb8, !PT ;  /* 0x0000000703037812 */ /* 0x000fe400078eb8ff */
[----:B-1----:R-:W-:-:S03]  /*0980*/  LOP3.LUT R2, R2, 0xf, R11, 0xb8, !PT ;  /* 0x0000000f02027812 */ /* 0x002fc600078eb80b */
[----:B------:R2:W-:Y:S04]  /*0990*/  STS [UR8+0x34], R3 ;  /* 0x00003403ff007988 */ /* 0x0005e80008000808 */
[----:B------:R2:W-:Y:S02]  /*09a0*/  STS [UR8+0x1c], R2 ;  /* 0x00001c02ff007988 */ /* 0x0005e40008000808 */
.L_x_21:
[----:B------:R-:W-:Y:S05]  /*09b0*/  BSYNC B2 ;  /* 0x0000000000027941 */ /* 0x000fea0003800000 */
.L_x_20:
[----:B------:R-:W-:Y:S04]  /*09c0*/  BSSY B3, `(.L_x_22) ;  /* 0x000001a000037945 */ /* 0x000fe80003800000 */
[----:B------:R-:W-:Y:S04]  /*09d0*/  BSSY B2, `(.L_x_23) ;  /* 0x0000015000027945 */ /* 0x000fe80003800000 */
[----:B------:R-:W-:Y:S05]  /*09e0*/  @P2 BRA `(.L_x_24) ;  /* 0x0000000000202947 */ /* 0x000fea0003800000 */
[----:B-1234-:R-:W1:Y:S02]  /*09f0*/  LDS R2, [UR8+0x34] ;  /* 0x00003408ff027984 */ /* 0x01ee640008000800 */
[----:B-1----:R-:W-:-:S05]  /*0a00*/  LOP3.LUT R2, R2, 0x38, RZ, 0xb8, !PT ;  /* 0x0000003802027812 */ /* 0x002fca00078eb8ff */
[----:B------:R1:W-:Y:S01]  /*0a10*/  STS [UR8+0x34], R2 ;  /* 0x00003402ff007988 */ /* 0x0003e20008000808 */
[----:B------:R-:W-:Y:S05]  /*0a20*/  @P2 BRA `(.L_x_25) ;  /* 0x0000000000202947 */ /* 0x000fea0003800000 */
[----:B-1----:R-:W1:Y:S01]  /*0a30*/  LDS R2, [UR8+0x8] ;  /* 0x00000808ff027984 */ /* 0x002e620008000800 */
[----:B------:R-:W-:-:S05]  /*0a40*/  IMAD.MOV.U32 R3, RZ, RZ, 0x780 ;  /* 0x00000780ff037424 */ /* 0x000fca00078e00ff */
[----:B-1----:R-:W-:-:S05]  /*0a50*/  LOP3.LUT R2, R2, 0x300, R3, 0xd8, !PT ;  /* 0x0000030002027812 */ /* 0x002fca00078ed803 */
[----:B------:R1:W-:Y:S02]  /*0a60*/  STS [UR8+0x8], R2 ;  /* 0x00000802ff007988 */ /* 0x0003e40008000808 */
.L_x_24:
[----:B------:R-:W-:Y:S05]  /*0a70*/  @P2 BRA `(.L_x_26) ;  /* 0x0000000000282947 */ /* 0x000fea0003800000 */
[----:B-1234-:R-:W1:Y:S02]  /*0a80*/  LDS R2, [UR8+0x8] ;  /* 0x00000808ff027984 */ /* 0x01ee640008000800 */
[----:B-1----:R-:W-:-:S05]  /*0a90*/  LOP3.LUT R2, R2, 0x1800, RZ, 0xb8, !PT ;  /* 0x0000180002027812 */ /* 0x002fca00078eb8ff */
[----:B------:R2:W-:Y:S02]  /*0aa0*/  STS [UR8+0x8], R2 ;  /* 0x00000802ff007988 */ /* 0x0005e40008000808 */
.L_x_25:
[----:B------:R-:W-:Y:S05]  /*0ab0*/  @P2 BREAK B2 ;  /* 0x0000000000022942 */ /* 0x000fea0003800000 */
[----:B------:R-:W-:Y:S05]  /*0ac0*/  @P2 BRA `(.L_x_27) ;  /* 0x0000000000242947 */ /* 0x000fea0003800000 */
[----:B-12---:R-:W1:Y:S01]  /*0ad0*/  LDS R2, [UR8+0x8] ;  /* 0x00000808ff027984 */ /* 0x006e620008000800 */
[----:B------:R-:W-:-:S05]  /*0ae0*/  IMAD.MOV.U32 R3, RZ, RZ, 0x6000 ;  /* 0x00006000ff037424 */ /* 0x000fca00078e00ff */
[----:B-1----:R-:W-:-:S04]  /*0af0*/  LOP3.LUT R2, R2, 0x6000, R3, 0xd8, !PT ;  /* 0x0000600002027812 */ /* 0x002fc800078ed803 */
[----:B------:R-:W-:-:S05]  /*0b00*/  LOP3.LUT R2, R2, 0x400000, RZ, 0xb8, !PT ;  /* 0x0040000002027812 */ /* 0x000fca00078eb8ff */
[----:B------:R1:W-:Y:S02]  /*0b10*/  STS [UR8+0x8], R2 ;  /* 0x00000802ff007988 */ /* 0x0003e40008000808 */
.L_x_26:
[----:B------:R-:W-:Y:S05]  /*0b20*/  BSYNC B2 ;  /* 0x0000000000027941 */ /* 0x000fea0003800000 */
.L_x_23:
[----:B-1234-:R-:W1:Y:S02]  /*0b30*/  @!P2 LDS R2, [UR8+0x8] ;  /* 0x00000808ff02a984 */ /* 0x01ee640008000800 */
[----:B-1----:R-:W-:-:S05]  /*0b40*/  @!P2 LOP3.LUT R2, R2, 0x8000, RZ, 0xb8, !PT ;  /* 0x000080000202a812 */ /* 0x002fca00078eb8ff */
[----:B------:R3:W-:Y:S02]  /*0b50*/  @!P2 STS [UR8+0x8], R2 ;  /* 0x00000802ff00a988 */ /* 0x0007e40008000808 */
.L_x_27:
[----:B------:R-:W-:Y:S05]  /*0b60*/  BSYNC B3 ;  /* 0x0000000000037941 */ /* 0x000fea0003800000 */
.L_x_22:
[----:B------:R-:W-:Y:S05]  /*0b70*/  WARPSYNC.ALL ;  /* 0x0000000000007948 */ /* 0x000fea0003800000 */
[----:B------:R-:W-:-:S04]  /*0b80*/  UIADD3 UR19, UR4, 0x80, URZ ;  /* 0x0000008004137890 */ /* 0x000fc8000fffe03f */
[----:B------:R-:W-:-:S04]  /*0b90*/  UIADD3 UR18, UP0, UR19, UR20, URZ ;  /* 0x0000001413127290 */ /* 0x000fc8000ff1e03f */
[----:B------:R-:W-:Y:S01]  /*0ba0*/  ULEA.HI.X.SX32 UR19, UR19, UR21, 0x1, UP0 ;  /* 0x0000001513137291 */ /* 0x000fe200080f0e3f */
[----:B------:R-:W-:Y:S11]  /*0bb0*/  @P0 BRA `(.L_x_28) ;  /* 0x0000000000280947 */ /* 0x000ff60003800000 */
[----:B-123--:R-:W1:Y:S01]  /*0bc0*/  S2R R2, SR_LANEID ;  /* 0x0000000000027919 */ /* 0x00ee620000000000 */
[----:B------:R-:W-:Y:S05]  /*0bd0*/  WARPSYNC.ALL ;  /* 0x0000000000007948 */ /* 0x000fea0003800000 */
[----:B-1----:R-:W-:-:S05]  /*0be0*/  IMAD.SHL.U32 R8, R2, 0x4, RZ ;  /* 0x0000000402087824 */ /* 0x002fca00078e00ff */
[----:B------:R-:W1:Y:S01]  /*0bf0*/  LDS R7, [R8+UR8] ;  /* 0x0000000808077984 */ /* 0x000e620008000800 */
[----:B------:R-:W-:-:S05]  /*0c00*/  IADD3 R2, P1, R8, UR18, RZ ;  /* 0x0000001208027c10 */ /* 0x000fca000ff3e0ff */
[----:B------:R-:W-:-:S05]  /*0c10*/  IMAD.X R3, RZ, RZ, UR19, P1 ;  /* 0x00000013ff037e24 */ /* 0x000fca00088e06ff */
[----:B-1----:R4:W2:Y:S01]  /*0c20*/  ATOMG.E.EXCH.STRONG.GPU PT, RZ, [R2], R7 ;  /* 0x0000000702ff73a8 */ /* 0x0028a200041ee100 */
[----:B------:R-:W-:-:S04]  /*0c30*/  DEPBAR {5,4,3,2,1,0} ;  /* 0x0000003f0000791a */ /* 0x000fc80000000000 */
[----:B------:R4:W-:Y:S01]  /*0c40*/  UTMACCTL.IV [UR18] ;  /* 0x00000000120079b9 */ /* 0x0009e20008000000 */
[----:B------:R-:W-:Y:S01]  /*0c50*/  NOP ;  /* 0x0000000000007918 */ /* 0x000fe20000000000 */
.L_x_28:
[----:B------:R-:W-:Y:S05]  /*0c60*/  @P0 BRA `(.L_x_29) ;  /* 0x00000000000c0947 */ /* 0x000fea0003800000 */
[----:B------:R0:W-:Y:S01]  /*0c70*/  UTMACMDFLUSH ;  /* 0x00000000000079b7 */ /* 0x0001e20000000000 */
[----:B------:R-:W-:Y:S05]  /*0c80*/  @P0 BRA `(.L_x_29) ;  /* 0x0000000000040947 */ /* 0x000fea0003800000 */
[----:B------:R-:W-:-:S04]  /*0c90*/  DEPBAR.LE SB0, 0x0 ;  /* 0x000080000000791a */ /* 0x000fc80000000000 */
.L_x_29:
[----:B------:R-:W-:Y:S05]  /*0ca0*/  WARPSYNC.ALL ;  /* 0x0000000000007948 */ /* 0x000fea0003800000 */
[----:B--2---:R-:W-:Y:S06]  /*0cb0*/  BAR.SYNC.DEFER_BLOCKING 0x0 ;  /* 0x0000000000007b1d */ /* 0x004fec0000010000 */
[----:B------:R-:W-:Y:S02]  /*0cc0*/  BSSY B3, `(.L_x_30) ;  /* 0x000000b000037945 */ /* 0x000fe40003800000 */
[----:B------:R-:W-:Y:S06]  /*0cd0*/  BAR.SYNC.DEFER_BLOCKING 0x0 ;  /* 0x0000000000007b1d */ /* 0x000fec0000010000 */
[----:B------:R2:W-:Y:S01]  /*0ce0*/  @!P0 STS [R13], RZ ;  /* 0x000000ff0d008388 */ /* 0x0005e20000000800 */
[----:B------:R-:W-:Y:S01]  /*0cf0*/  NOP ;  /* 0x0000000000007918 */ /* 0x000fe20000000000 */
[----:B------:R-:W-:Y:S05]  /*0d00*/  @P2 BRA `(.L_x_31) ;  /* 0x0000000000182947 */ /* 0x000fea0003800000 */
[----:B-1-34-:R-:W1:Y:S01]  /*0d10*/  LDS R2, [UR8+0x8] ;  /* 0x00000808ff027984 */ /* 0x01ae620008000800 */
[----:B------:R-:W3:Y:S01]  /*0d20*/  LDC.64 R10, c[0x0][0x220] ;  /* 0x00008800ff0a7b82 */ /* 0x000ee20000000a00 */
[----:B------:R-:W-:Y:S02]  /*0d30*/  IMAD.MOV.U32 R3, RZ, RZ, 0x70 ;  /* 0x00000070ff037424 */ /* 0x000fe400078e00ff */
[----:B---3--:R3:W-:Y:S03]  /*0d40*/  STS.64 [UR8], R10 ;  /* 0x0000000aff007988 */ /* 0x0087e60008000a08 */
[----:B-1----:R-:W-:-:S05]  /*0d50*/  LOP3.LUT R2, R2, 0x10, R3, 0xd8, !PT ;  /* 0x0000001002027812 */ /* 0x002fca00078ed803 */
[----:B------:R3:W-:Y:S02]  /*0d60*/  STS [UR8+0x8], R2 ;  /* 0x00000802ff007988 */ /* 0x0007e40008000808 */
.L_x_31:
[----:B----4-:R-:W-:Y:S05]  /*0d70*/  BSYNC B3 ;  /* 0x0000000000037941 */ /* 0x010fea0003800000 */
.L_x_30:
[----:B------:R-:W-:Y:S04]  /*0d80*/  BSSY B4, `(.L_x_32) ;  /* 0x0000011000047945 */ /* 0x000fe80003800000 */
[----:B------:R-:W-:Y:S04]  /*0d90*/  BSSY B3, `(.L_x_33) ;  /* 0x000000e000037945 */ /* 0x000fe80003800000 */
[----:B------:R-:W-:Y:S05]  /*0da0*/  @P2 BRA `(.L_x_34) ;  /* 0x0000000000242947 */ /* 0x000fea0003800000 */
[----:B-1-3--:R-:W1:Y:S01]  /*0db0*/  LDS R2, [UR8+0x34] ;  /* 0x00003408ff027984 */ /* 0x00ae620008000800 */
[----:B------:R-:W-:-:S05]  /*0dc0*/  IMAD.MOV.U32 R3, RZ, RZ, 0x3f000000 ;  /* 0x3f000000ff037424 */ /* 0x000fca00078e00ff */
[----:B-1----:R-:W-:-:S05]  /*0dd0*/  LOP3.LUT R2, R2, 0xff000000, R3, 0xb8, !PT ;  /* 0xff00000002027812 */ /* 0x002fca00078eb803 */
[----:B------:R1:W-:Y:S01]  /*0de0*/  STS [UR8+0x34], R2 ;  /* 0x00003402ff007988 */ /* 0x0003e20008000808 */
[----:B------:R-:W-:Y:S05]  /*0df0*/  @P2 BRA `(.L_x_35) ;  /* 0x00000000001c2947 */ /* 0x000fea0003800000 */
[----:B-1----:R-:W1:Y:S01]  /*0e00*/  LDS R2, [UR8+0x38] ;  /* 0x00003808ff027984 */ /* 0x002e620008000800 */
[----:B------:R-:W-:-:S05]  /*0e10*/  IMAD.MOV.U32 R3, RZ, RZ, 0x7f ;  /* 0x0000007fff037424 */ /* 0x000fca00078e00ff */
[----:B-1----:R-:W-:-:S05]  /*0e20*/  LOP3.LUT R2, R2, 0xff, R3, 0xb8, !PT ;  /* 0x000000ff02027812 */ /* 0x002fca00078eb803 */
[----:B------:R4:W-:Y:S02]  /*0e30*/  STS [UR8+0x38], R2 ;  /* 0x00003802ff007988 */ /* 0x0009e40008000808 */
.L_x_34:
[----:B------:R-:W-:Y:S05]  /*0e40*/  @P2 BREAK B3 ;  /* 0x0000000000032942 */ /* 0x000fea0003800000 */
[----:B------:R-:W-:Y:S05]  /*0e50*/  @P2 BRA `(.L_x_36) ;  /* 0x00000000000c2947 */ /* 0x000fea0003800000 */
[----:B------:R1:W-:Y:S02]  /*0e60*/  STS [UR8+0x20], R5 ;  /* 0x00002005ff007988 */ /* 0x0003e40008000808 */
.L_x_35:
[----:B------:R-:W-:Y:S05]  /*0e70*/  BSYNC B3 ;  /* 0x0000000000037941 */ /* 0x000fea0003800000 */
.L_x_33:
[----:B------:R1:W-:Y:S02]  /*0e80*/  @!P2 STS [UR8+0x24], R4 ;  /* 0x00002404ff00a988 */ /* 0x0003e40008000808 */
.L_x_36:
[----:B------:R-:W-:Y:S05]  /*0e90*/  BSYNC B4 ;  /* 0x0000000000047941 */ /* 0x000fea0003800000 */
.L_x_32:
[----:B------:R-:W-:Y:S05]  /*0ea0*/  WARPSYNC.ALL ;  /* 0x0000000000007948 */ /* 0x000fea0003800000 */
[----:B------:R-:W-:Y:S04]  /*0eb0*/  BSSY B4, `(.L_x_37) ;  /* 0x000000e000047945 */ /* 0x000fe80003800000 */
[----:B------:R-:W-:Y:S05]  /*0ec0*/  @P2 BRA `(.L_x_38) ;  /* 0x0000000000302947 */ /* 0x000fea0003800000 */
[----:B------:R-:W5:Y:S01]  /*0ed0*/  LDS R3, [UR8+0x34] ;  /* 0x00003408ff037984 */ /* 0x000f620008000800 */
[----:B-1----:R-:W1:Y:S03]  /*0ee0*/  LDC.64 R4, c[0x0][0x248] ;  /* 0x00009200ff047b82 */ /* 0x002e660000000a00 */
[----:B---34-:R-:W3:Y:S01]  /*0ef0*/  LDS R2, [UR8+0x1c] ;  /* 0x00001c08ff027984 */ /* 0x018ee20008000800 */
[C---:B-1----:R-:W-:Y:S01]  /*0f00*/  SHF.L.U64.HI R5, R4.reuse, 0x1, R5 ;  /* 0x0000000104057819 */ /* 0x042fe20000010205 */
[----:B------:R-:W-:-:S03]  /*0f10*/  IMAD.SHL.U32 R4, R4, 0x2, RZ ;  /* 0x0000000204047824 */ /* 0x000fc600078e00ff */
[--C-:B------:R-:W-:Y:S02]  /*0f20*/  SHF.R.U32.HI R7, RZ, 0x4, R5.reuse ;  /* 0x00000004ff077819 */ /* 0x100fe40000011605 */
[----:B------:R-:W-:-:S05]  /*0f30*/  SHF.R.U64 R4, R4, 0x4, R5 ;  /* 0x0000000404047819 */ /* 0x000fca0000001205 */
[----:B------:R1:W-:Y:S01]  /*0f40*/  STS [UR8+0xc], R4 ;  /* 0x00000c04ff007988 */ /* 0x0003e20008000808 */
[----:B-----5:R-:W-:Y:S02]  /*0f50*/  LOP3.LUT R3, R3, 0x7, RZ, 0xb8, !PT ;  /* 0x0000000703037812 */ /* 0x020fe400078eb8ff */
[----:B---3--:R-:W-:-:S03]  /*0f60*/  LOP3.LUT R2, R2, 0xf, R7, 0xb8, !PT ;  /* 0x0000000f02027812 */ /* 0x008fc600078eb807 */
[----:B------:R1:W-:Y:S04]  /*0f70*/  STS [UR8+0x34], R3 ;  /* 0x00003403ff007988 */ /* 0x0003e80008000808 */
[----:B------:R1:W-:Y:S02]  /*0f80*/  STS [UR8+0x1c], R2 ;  /* 0x00001c02ff007988 */ /* 0x0003e40008000808 */
.L_x_38:
[----:B------:R-:W-:Y:S05]  /*0f90*/  BSYNC B4 ;  /* 0x0000000000047941 */ /* 0x000fea0003800000 */
.L_x_37:
[----:B------:R-:W-:Y:S04]  /*0fa0*/  BSSY B4, `(.L_x_39) ;  /* 0x000001a000047945 */ /* 0x000fe80003800000 */
[----:B------:R-:W-:Y:S04]  /*0fb0*/  BSSY B5, `(.L_x_40) ;  /* 0x0000015000057945 */ /* 0x000fe80003800000 */
[----:B------:R-:W-:Y:S05]  /*0fc0*/  @P2 BRA `(.L_x_41) ;  /* 0x0000000000202947 */ /* 0x000fea0003800000 */
[----:B-1-34-:R-:W1:Y:S02]  /*0fd0*/  LDS R2, [UR8+0x34] ;  /* 0x00003408ff027984 */ /* 0x01ae640008000800 */
[----:B-1----:R-:W-:-:S05]  /*0fe0*/  LOP3.LUT R2, R2, 0x38, RZ, 0xb8, !PT ;  /* 0x0000003802027812 */ /* 0x002fca00078eb8ff */
[----:B------:R1:W-:Y:S01]  /*0ff0*/  STS [UR8+0x34], R2 ;  /* 0x00003402ff007988 */ /* 0x0003e20008000808 */
[----:B------:R-:W-:Y:S05]  /*1000*/  @P2 BRA `(.L_x_42) ;  /* 0x0000000000202947 */ /* 0x000fea0003800000 */
[----:B-1----:R-:W1:Y:S01]  /*1010*/  LDS R2, [UR8+0x8] ;  /* 0x00000808ff027984 */ /* 0x002e620008000800 */
[----:B------:R-:W-:-:S05]  /*1020*/  IMAD.MOV.U32 R3, RZ, RZ, 0x780 ;  /* 0x00000780ff037424 */ /* 0x000fca00078e00ff */
[----:B-1----:R-:W-:-:S05]  /*1030*/  LOP3.LUT R2, R2, 0x300, R3, 0xd8, !PT ;  /* 0x0000030002027812 */ /* 0x002fca00078ed803 */
[----:B------:R1:W-:Y:S02]  /*1040*/  STS [UR8+0x8], R2 ;  /* 0x00000802ff007988 */ /* 0x0003e40008000808 */
.L_x_41:
[----:B------:R-:W-:Y:S05]  /*1050*/  @P2 BRA `(.L_x_43) ;  /* 0x0000000000282947 */ /* 0x000fea0003800000 */
[----:B-1-34-:R-:W1:Y:S02]  /*1060*/  LDS R2, [UR8+0x8] ;  /* 0x00000808ff027984 */ /* 0x01ae640008000800 */
[----:B-1----:R-:W-:-:S05]  /*1070*/  LOP3.LUT R2, R2, 0x1800, RZ, 0xb8, !PT ;  /* 0x0000180002027812 */ /* 0x002fca00078eb8ff */
[----:B------:R3:W-:Y:S02]  /*1080*/  STS [UR8+0x8], R2 ;  /* 0x00000802ff007988 */ /* 0x0007e40008000808 */
.L_x_42:
[----:B------:R-:W-:Y:S05]  /*1090*/  @P2 BREAK B5 ;  /* 0x0000000000052942 */ /* 0x000fea0003800000 */
[----:B------:R-:W-:Y:S05]  /*10a0*/  @P2 BRA `(.L_x_44) ;  /* 0x0000000000242947 */ /* 0x000fea0003800000 */
[----:B-1-3--:R-:W1:Y:S01]  /*10b0*/  LDS R2, [UR8+0x8] ;  /* 0x00000808ff027984 */ /* 0x00ae620008000800 */
[----:B------:R-:W-:-:S05]  /*10c0*/  IMAD.MOV.U32 R3, RZ, RZ, 0x6000 ;  /* 0x00006000ff037424 */ /* 0x000fca00078e00ff */
[----:B-1----:R-:W-:-:S04]  /*10d0*/  LOP3.LUT R2, R2, 0x6000, R3, 0xd8, !PT ;  /* 0x0000600002027812 */ /* 0x002fc800078ed803 */
[----:B------:R-:W-:-:S05]  /*10e0*/  LOP3.LUT R2, R2, 0x400000, RZ, 0xb8, !PT ;  /* 0x0040000002027812 */ /* 0x000fca00078eb8ff */
[----:B------:R1:W-:Y:S02]  /*10f0*/  STS [UR8+0x8], R2 ;  /* 0x00000802ff007988 */ /* 0x0003e40008000808 */
.L_x_43:
[----:B------:R-:W-:Y:S05]  /*1100*/  BSYNC B5 ;  /* 0x0000000000057941 */ /* 0x000fea0003800000 */
.L_x_40:
[----:B-1-34-:R-:W1:Y:S02]  /*1110*/  @!P2 LDS R2, [UR8+0x8] ;  /* 0x00000808ff02a984 */ /* 0x01ae640008000800 */
[----:B-1----:R-:W-:-:S05]  /*1120*/  @!P2 LOP3.LUT R2, R2, 0x8000, RZ, 0xb8, !PT ;  /* 0x000080000202a812 */ /* 0x002fca00078eb8ff */
[----:B------:R4:W-:Y:S02]  /*1130*/  @!P2 STS [UR8+0x8], R2 ;  /* 0x00000802ff00a988 */ /* 0x0009e40008000808 */
.L_x_44:
[----:B------:R-:W-:Y:S05]  /*1140*/  BSYNC B4 ;  /* 0x0000000000047941 */ /* 0x000fea0003800000 */
.L_x_39:
[----:B------:R-:W-:Y:S05]  /*1150*/  WARPSYNC.ALL ;  /* 0x0000000000007948 */ /* 0x000fea0003800000 */
[----:B------:R-:W-:-:S04]  /*1160*/  UIADD3 UR4, UR4, 0x100, URZ ;  /* 0x0000010004047890 */ /* 0x000fc8000fffe03f */
[----:B------:R-:W-:-:S04]  /*1170*/  UIADD3 UR20, UP0, UR4, UR20, URZ ;  /* 0x0000001404147290 */ /* 0x000fc8000ff1e03f */
[----:B------:R-:W-:Y:S01]  /*1180*/  ULEA.HI.X.SX32 UR21, UR4, UR21, 0x1, UP0 ;  /* 0x0000001504157291 */ /* 0x000fe200080f0e3f */
[----:B------:R-:W-:Y:S11]  /*1190*/  @P0 BRA `(.L_x_45) ;  /* 0x0000000000280947 */ /* 0x000ff60003800000 */
[----:B-1-34-:R-:W1:Y:S01]  /*11a0*/  S2R R2, SR_LANEID ;  /* 0x0000000000027919 */ /* 0x01ae620000000000 */
[----:B------:R-:W-:Y:S05]  /*11b0*/  WARPSYNC.ALL ;  /* 0x0000000000007948 */ /* 0x000fea0003800000 */
[----:B-1----:R-:W-:-:S05]  /*11c0*/  IMAD.SHL.U32 R4, R2, 0x4, RZ ;  /* 0x0000000402047824 */ /* 0x002fca00078e00ff */
[----:B------:R-:W1:Y:S01]  /*11d0*/  LDS R5, [R4+UR8] ;  /* 0x0000000804057984 */ /* 0x000e620008000800 */
[----:B------:R-:W-:-:S05]  /*11e0*/  IADD3 R2, P1, R4, UR20, RZ ;  /* 0x0000001404027c10 */ /* 0x000fca000ff3e0ff */
[----:B------:R-:W-:-:S05]  /*11f0*/  IMAD.X R3, RZ, RZ, UR21, P1 ;  /* 0x00000015ff037e24 */ /* 0x000fca00088e06ff */
[----:B-1----:R1:W3:Y:S01]  /*1200*/  ATOMG.E.EXCH.STRONG.GPU PT, RZ, [R2], R5 ;  /* 0x0000000502ff73a8 */ /* 0x0022e200041ee100 */
[----:B------:R-:W-:-:S04]  /*1210*/  DEPBAR {5,4,3,2,1,0} ;  /* 0x0000003f0000791a */ /* 0x000fc80000000000 */
[----:B------:R1:W-:Y:S01]  /*1220*/  UTMACCTL.IV [UR20] ;  /* 0x00000000140079b9 */ /* 0x0003e20008000000 */
[----:B------:R-:W-:Y:S01]  /*1230*/  NOP ;  /* 0x0000000000007918 */ /* 0x000fe20000000000 */
.L_x_45:
[----:B------:R-:W-:Y:S05]  /*1240*/  @P0 BRA `(.L_x_46) ;  /* 0x00000000000c0947 */ /* 0x000fea0003800000 */
[----:B------:R0:W-:Y:S01]  /*1250*/  UTMACMDFLUSH ;  /* 0x00000000000079b7 */ /* 0x0001e20000000000 */
[----:B------:R-:W-:Y:S05]  /*1260*/  @P0 BRA `(.L_x_46) ;  /* 0x0000000000040947 */ /* 0x000fea0003800000 */
[----:B------:R-:W-:-:S04]  /*1270*/  DEPBAR.LE SB0, 0x0 ;  /* 0x000080000000791a */ /* 0x000fc80000000000 */
.L_x_46:
[----:B------:R-:W-:Y:S05]  /*1280*/  WARPSYNC.ALL ;  /* 0x0000000000007948 */ /* 0x000fea0003800000 */
[----:B---3--:R-:W-:Y:S01]  /*1290*/  BAR.SYNC.DEFER_BLOCKING 0x0 ;  /* 0x0000000000007b1d */ /* 0x008fe20000010000 */
[----:B------:R-:W-:Y:S01]  /*12a0*/  ISETP.GT.AND P0, PT, R12, RZ, PT ;  /* 0x000000ff0c00720c */ /* 0x000fe20003f04270 */
[----:B------:R-:W-:Y:S02]  /*12b0*/  USHF.L.U32 UR31, UR9, 0x7, URZ ;  /* 0x00000007091f7899 */ /* 0x000fe4000800063f */
[----:B------:R-:W-:Y:S02]  /*12c0*/  USHF.L.U32 UR11, UR7, 0x7, URZ ;  /* 0x00000007070b7899 */ /* 0x000fe4000800063f */
[----:B------:R-:W-:Y:S01]  /*12d0*/  VOTEU.ALL UP0, P2 ;  /* 0x00000000003f7886 */ /* 0x000fe20001000000 */
[----:B------:R-:W-:-:S04]  /*12e0*/  UMOV UR4, 0x1 ;  /* 0x0000000100047882 */ /* 0x000fc80000000000 */
[----:B------:R-:W-:-:S04]  /*12f0*/  @!UP0 UIADD3 UR4, -UR4, 0x100000, URZ ;  /* 0x0010000004048890 */ /* 0x000fc8000fffe13f */
[----:B------:R-:W-:Y:S02]  /*1300*/  @!UP0 USHF.L.U32 UR5, UR4, 0xb, URZ ;  /* 0x0000000b04058899 */ /* 0x000fe4000800063f */
[----:B------:R-:W-:Y:S01]  /*1310*/  @!UP0 USHF.L.U32 UR4, UR4, 0x1, URZ ;  /* 0x0000000104048899 */ /* 0x000fe2000800063f */
[----:B------:R-:W-:Y:S01]  /*1320*/  VOTEU.ALL UP0, P2 ;  /* 0x00000000003f7886 */ /* 0x000fe20001000000 */
[----:B------:R-:W3:Y:S10]  /*1330*/  FENCE.VIEW.ASYNC.S ;  /* 0x00000000000073c6 */ /* 0x000ef40000000000 */
[----:B---3--:R3:W1:Y:S01]  /*1340*/  @!UP0 SYNCS.EXCH.64 URZ, [UR8+0x8000], UR4 ;  /* 0x00800004083f85b2 */ /* 0x0086620008000100 */
[----:B------:R-:W-:Y:S05]  /*1350*/  @P0 BRA `(.L_x_47) ;  /* 0x0000000000880947 */ /* 0x000fea0003800000 */
[----:B-1--4-:R-:W-:Y:S02]  /*1360*/  SHF.R.U32.HI R2, RZ, 0x5, R0 ;  /* 0x00000005ff027819 */ /* 0x012fe40000011600 */
[----:B------:R-:W-:Y:S02]  /*1370*/  CS2R R24, SRZ ;  /* 0x0000000000187805 */ /* 0x000fe4000001ff00 */
[----:B------:R-:W-:Y:S02]  /*1380*/  CS2R R26, SRZ ;  /* 0x00000000001a7805 */ /* 0x000fe4000001ff00 */
[----:B------:R-:W-:Y:S02]  /*1390*/  CS2R R28, SRZ ;  /* 0x00000000001c7805 */ /* 0x000fe4000001ff00 */
[----:B------:R-:W-:Y:S02]  /*13a0*/  CS2R R30, SRZ ;  /* 0x00000000001e7805 */ /* 0x000fe4000001ff00 */
[----:B------:R-:W-:-:S02]  /*13b0*/  CS2R R32, SRZ ;  /* 0x0000000000207805 */ /* 0x000fc4000001ff00 */
[----:B------:R-:W-:Y:S02]  /*13c0*/  CS2R R34, SRZ ;  /* 0x0000000000227805 */ /* 0x000fe4000001ff00 */
        /* <DEDUP_REMOVED lines=25> */
[----:B------:R-:W-:Y:S01]  /*1560*/  CS2R R86, SRZ ;  /* 0x0000000000567805 */ /* 0x000fe2000001ff00 */
[----:B------:R-:W-:Y:S06]  /*1570*/  BRA `(.L_x_48) ;  /* 0x0000000400987947 */ /* 0x000fec0003800000 */
.L_x_47:
[----:B---3--:R-:W-:Y:S01]  /*1580*/  UIADD3 UR5, UR8, 0x4000, URZ ;  /* 0x0000400008057890 */ /* 0x008fe2000fffe03f */
[----:B-1--4-:R-:W-:Y:S01]  /*1590*/  SHF.R.U32.HI R2, RZ, 0x5, R0 ;  /* 0x00000005ff027819 */ /* 0x012fe20000011600 */
[----:B------:R-:W-:Y:S01]  /*15a0*/  UMOV UR4, URZ ;  /* 0x0000003f00047c82 */ /* 0x000fe20008000000 */
[----:B------:R-:W-:Y:S01]  /*15b0*/  CS2R R24, SRZ ;  /* 0x0000000000187805 */ /* 0x000fe2000001ff00 */
[----:B------:R-:W-:Y:S01]  /*15c0*/  USHF.R.U32.HI UR5, URZ, 0x4, UR5 ;  /* 0x000000043f057899 */ /* 0x000fe20008011605 */
[----:B------:R-:W-:Y:S02]  /*15d0*/  CS2R R26, SRZ ;  /* 0x00000000001a7805 */ /* 0x000fe4000001ff00 */
[----:B------:R-:W-:Y:S02]  /*15e0*/  CS2R R28, SRZ ;  /* 0x00000000001c7805 */ /* 0x000fe4000001ff00 */
[----:B------:R-:W-:Y:S01]  /*15f0*/  CS2R R30, SRZ ;  /* 0x00000000001e7805 */ /* 0x000fe2000001ff00 */
[----:B------:R-:W-:Y:S01]  /*1600*/  USGXT.U32 UR26, UR5, 0xe ;  /* 0x0000000e051a789a */ /* 0x000fe20008000000 */
[----:B------:R-:W-:-:S02]  /*1610*/  CS2R R32, SRZ ;  /* 0x0000000000207805 */ /* 0x000fc4000001ff00 */
[----:B------:R-:W-:Y:S02]  /*1620*/  CS2R R34, SRZ ;  /* 0x0000000000227805 */ /* 0x000fe4000001ff00 */
[----:B------:R-:W-:Y:S01]  /*1630*/  CS2R R36, SRZ ;  /* 0x0000000000247805 */ /* 0x000fe2000001ff00 */
[----:B------:R-:W-:Y:S01]  /*1640*/  UIADD3 UR6, UP0, UR26, 0x2, URZ ;  /* 0x000000021a067890 */ /* 0x000fe2000ff1e03f */
[----:B------:R-:W-:Y:S02]  /*1650*/  CS2R R38, SRZ ;  /* 0x0000000000267805 */ /* 0x000fe4000001ff00 */
[----:B------:R-:W-:Y:S02]  /*1660*/  CS2R R40, SRZ ;  /* 0x0000000000287805 */ /* 0x000fe4000001ff00 */
[----:B------:R-:W-:Y:S01]  /*1670*/  CS2R R42, SRZ ;  /* 0x00000000002a7805 */ /* 0x000fe2000001ff00 */
[----:B------:R-:W-:Y:S01]  /*1680*/  UIADD3.X UR7, UR4, 0x40000040, URZ, UP0, !UPT ;  /* 0x4000004004077890 */ /* 0x000fe200087fe43f */
        /* <DEDUP_REMOVED lines=22> */
[----:B------:R-:W-:Y:S02]  /*17f0*/  UIADD3.64 UR34, UR6, 0x2, URZ ;  /* 0x0000000206227897 */ /* 0x000fe4000fffe03f */
[----:B------:R-:W-:Y:S01]  /*1800*/  UIADD3.64 UR14, UR6, 0x4, URZ ;  /* 0x00000004060e7897 */ /* 0x000fe2000fffe03f */
[----:B------:R-:W-:-:S11]  /*1810*/  UMOV UR10, URZ ;  /* 0x0000003f000a7c82 */ /* 0x000fd60008000000 */
.L_x_50:
[----:B------:R-:W-:Y:S01]  /*1820*/  BAR.SYNC.DEFER_BLOCKING 0x0 ;  /* 0x0000000000007b1d */ /* 0x000fe20000010000 */
[----:B------:R-:W-:Y:S01]  /*1830*/  @!P2 IMAD.MOV.U32 R3, RZ, RZ, 0x8000 ;  /* 0x00008000ff03a424 */ /* 0x000fe200078e00ff */
[----:B------:R-:W-:Y:S02]  /*1840*/  ELECT P1, URZ, PT ;  /* 0x00000000003f782f */ /* 0x000fe40003820000 */
[----:B------:R-:W-:Y:S02]  /*1850*/  ELECT P0, URZ, PT ;  /* 0x00000000003f782f */ /* 0x000fe40003800000 */
[C---:B------:R-:W-:Y:S01]  /*1860*/  ISETP.LT.U32.AND P1, PT, R6.reuse, 0x20, P1 ;  /* 0x000000200600780c */ /* 0x040fe20000f21070 */
[----:B------:R-:W-:Y:S01]  /*1870*/  UMOV UR30, UR10 ;  /* 0x0000000a001e7c82 */ /* 0x000fe20008000000 */
[----:B------:R-:W-:-:S11]  /*1880*/  ISETP.LT.U32.AND P0, PT, R6, 0x20, P0 ;  /* 0x000000200600780c */ /* 0x000fd60000701070 */
[----:B------:R-:W-:Y:S01]  /*1890*/  VOTEU.ANY UP0, P1 ;  /* 0x00000000003f7886 */ /* 0x000fe20000800100 */
[----:B------:R-:W-:Y:S01]  /*18a0*/  VOTEU.ANY UP2, P1 ;  /* 0x00000000003f7886 */ /* 0x000fe20000840100 */
[----:B------:R-:W-:Y:S01]  /*18b0*/  VOTEU.ANY UP1, P0 ;  /* 0x00000000003f7886 */ /* 0x000fe20000020100 */
[----:B------:R-:W-:Y:S01]  /*18c0*/  VOTEU.ANY UP3, P0 ;  /* 0x00000000003f7886 */ /* 0x000fe20000060100 */
[----:B------:R1:W-:Y:S01]  /*18d0*/  @!P2 SYNCS.ARRIVE.TRANS64 RZ, [UR8+0x8000], R3 ;  /* 0x00800003ffffa9a7 */ /* 0x0003e20008000008 */
[----:B------:R3:W-:Y:S06]  /*18e0*/  MEMBAR.ALL.CTA ;  /* 0x0000000000007992 */ /* 0x0007ec0000008000 */
[----:B---3--:R-:W3:Y:S01]  /*18f0*/  FENCE.VIEW.ASYNC.S ;  /* 0x00000000000073c6 */ /* 0x008ee20000000000 */
[----:B------:R-:W-:Y:S01]  /*1900*/  @UP0 UIADD3 UR9, UR8, 0x8000, URZ ;  /* 0x0000800008090890 */ /* 0x000fe2000fffe03f */
[----:B------:R-:W-:Y:S01]  /*1910*/  @UP0 UMOV UR4, UR16 ;  /* 0x0000001000040c82 */ /* 0x000fe20008000000 */
[----:B------:R-:W-:Y:S01]  /*1920*/  @UP0 UMOV UR5, UR17 ;  /* 0x0000001100050c82 */ /* 0x000fe20008000000 */
[----:B------:R-:W-:-:S02]  /*1930*/  @UP1 UIADD3 UR28, UR8, 0x4000, URZ ;  /* 0x00004000081c1890 */ /* 0x000fc4000fffe03f */
[----:B------:R-:W-:Y:S01]  /*1940*/  @UP1 UIADD3 UR29, UR8, 0x8000, URZ ;  /* 0x00008000081d1890 */ /* 0x000fe2000fffe03f */
[----:B-1----:R-:W-:Y:S01]  /*1950*/  SHF.L.U32 R3, R9, 0x1f, RZ ;  /* 0x0000001f09037819 */ /* 0x002fe200000006ff */
[----:B------:R-:W-:Y:S01]  /*1960*/  @UP1 UMOV UR12, UR18 ;  /* 0x00000012000c1c82 */ /* 0x000fe20008000000 */
[----:B------:R-:W-:Y:S01]  /*1970*/  @UP1 UMOV UR13, UR19 ;  /* 0x00000013000d1c82 */ /* 0x000fe20008000000 */
[----:B---3--:R-:W-:Y:S06]  /*1980*/  BAR.SYNC.DEFER_BLOCKING 0x0 ;  /* 0x0000000000007b1d */ /* 0x008fec0000010000 */
[----:B------:R1:W-:Y:S02]  /*1990*/  @UP2 UTMALDG.2D [UR8], [UR4] ;  /* 0x00000008040025b4 */ /* 0x0003e40008008000 */
[----:B------:R-:W-:Y:S06]  /*19a0*/  BAR.SYNC.DEFER_BLOCKING 0x0 ;  /* 0x0000000000007b1d */ /* 0x000fec0000010000 */
[----:B------:R1:W-:Y:S02]  /*19b0*/  @UP3 UTMALDG.2D [UR28], [UR12] ;  /* 0x0000001c0c0035b4 */ /* 0x0003e40008008000 */
[----:B------:R-:W-:Y:S06]  /*19c0*/  BAR.SYNC.DEFER_BLOCKING 0x0 ;  /* 0x0000000000007b1d */ /* 0x000fec0000010000 */
[----:B------:R-:W3:Y:S02]  /*19d0*/  SYNCS.PHASECHK.TRANS64.TRYWAIT P0, [UR8+0x8000], R3 ;  /* 0x00800003ff0075a7 */ /* 0x000ee40008000148 */
[----:B-1-3--:R-:W-:Y:S05]  /*19e0*/  @!P0 BRA `(.L_x_49) ;  /* 0x0000000400a88947 */ /* 0x00afea0003800000 */
.L_x_51:
[----:B------:R-:W1:Y:S01]  /*19f0*/  SHFL.IDX PT, R3, R2, RZ, 0x1f ;  /* 0x00001fff02037589 */ /* 0x000e6200000e0000 */
[----:B------:R-:W-:Y:S01]  /*1a00*/  WARPGROUP.ARRIVE ;  /* 0x00000000000079c5 */ /* 0x000fe20000000000 */
[----:B------:R-:W-:Y:S01]  /*1a10*/  UMOV UR27, 0x40000040 ;  /* 0x40000040001b7882 */ /* 0x000fe20000000000 */
[----:B------:R-:W-:Y:S01]  /*1a20*/  UMOV UR25, 0x40000040 ;  /* 0x4000004000197882 */ /* 0x000fe20000000000 */
[----:B------:R-:W-:Y:S01]  /*1a30*/  UIADD3 UR10, UR10, 0x40, URZ ;  /* 0x000000400a0a7890 */ /* 0x000fe2000fffe03f */
[----:B------:R-:W-:Y:S02]  /*1a40*/  LOP3.LUT R9, R9, 0x1, RZ, 0x3c, !PT ;  /* 0x0000000109097812 */ /* 0x000fe400078e3cff */
[----:B-1----:R-:W-:Y:S02]  /*1a50*/  R2UR UR4, R3 ;  /* 0x00000000030472ca */ /* 0x002fe400000e0000 */
[----:B------:R-:W1:Y:S11]  /*1a60*/  LDC R3, c[0x0][0x230] ;  /* 0x00008c00ff037b82 */ /* 0x000e760000000800 */
[----:B------:R-:W-:-:S04]  /*1a70*/  USHF.L.U32 UR4, UR4, 0x7, URZ ;  /* 0x0000000704047899 */ /* 0x000fc8000800063f */
[----:B------:R-:W-:-:S04]  /*1a80*/  ULOP3.LUT UR4, UR4, 0x200, URZ, 0xc0, !UPT ;  /* 0x0000020004047892 */ /* 0x000fc8000f8ec03f */
[----:B------:R-:W-:-:S04]  /*1a90*/  ULEA.HI UR4, UR8, UR4, URZ, 0x1c ;  /* 0x0000000408047291 */ /* 0x000fc8000f8fe03f */
[----:B------:R-:W-:Y:S01]  /*1aa0*/  ULOP3.LUT UR24, UR4, 0x3fff, URZ, 0xc0, !UPT ;  /* 0x00003fff04187892 */ /* 0x000fe2000f8ec03f */
[----:B-1----:R-:W-:Y:S02]  /*1ab0*/  ISETP.LE.AND P0, PT, R3, UR10, PT ;  /* 0x0000000a03007c0c */ /* 0x002fe4000bf03270 */
[----:B------:R-:W-:-:S06]  /*1ac0*/  UMOV UR4, URZ ;  /* 0x0000003f00047c82 */ /* 0x000fcc0008000000 */
[----:B------:R-:W-:Y:S01]  /*1ad0*/  HGMMA.64x128x16.F32 R24, gdesc[UR24], R24, gsb0 ;  /* 0x01e00000181879f0 */ /* 0x000fe20008000818 */
[----:B------:R-:W-:-:S04]  /*1ae0*/  UIADD3 UR24, UP0, UR24, 0x2, URZ ;  /* 0x0000000218187890 */ /* 0x000fc8000ff1e03f */
[----:B------:R-:W-:-:S03]  /*1af0*/  UIADD3.X UR5, UR4, 0x40000040, URZ, UP0, !UPT ;  /* 0x4000004004057890 */ /* 0x000fc600087fe43f */
[----:B------:R-:W-:Y:S02]  /*1b00*/  UMOV UR4, UR24 ;  /* 0x0000001800047c82 */ /* 0x000fe40008000000 */
[----:B------:R-:W-:Y:S02]  /*1b10*/  UIADD3.64 UR32, UR4, 0x2, URZ ;  /* 0x0000000204207897 */ /* 0x000fe4000fffe03f */
[----:B------:R-:W-:Y:S01]  /*1b20*/  UIADD3.64 UR12, UR4, 0x4, URZ ;  /* 0x00000004040c7897 */ /* 0x000fe2000fffe03f */
[----:B------:R-:W-:Y:S02]  /*1b30*/  WARPGROUP.DEPBAR.LE gsb0, 0x0 ;  /* 0x00008000000079c5 */ /* 0x000fe40000010000 */
[----:B------:R-:W-:-:S06]  /*1b40*/  WARPGROUP.ARRIVE ;  /* 0x00000000000079c5 */ /* 0x000fcc0000000000 */
[----:B------:R-:W-:Y:S03]  /*1b50*/  HGMMA.64x128x16.F32 R24, gdesc[UR4], R24, gsb0 ;  /* 0x01e00000041879f0 */ /* 0x000fe60008000818 */
[----:B------:R-:W-:Y:S02]  /*1b60*/  WARPGROUP.DEPBAR.LE gsb0, 0x0 ;  /* 0x00008000000079c5 */ /* 0x000fe40000010000 */
[----:B------:R-:W-:-:S07]  /*1b70*/  WARPGROUP.ARRIVE ;  /* 0x00000000000079c5 */ /* 0x000fce0000000000 */
[----:B------:R-:W-:Y:S03]  /*1b80*/  HGMMA.64x128x16.F32 R24, gdesc[UR32], R24, gsb0 ;  /* 0x01e00000201879f0 */ /* 0x000fe60008000818 */
[----:B------:R-:W-:Y:S02]  /*1b90*/  WARPGROUP.DEPBAR.LE gsb0, 0x0 ;  /* 0x00008000000079c5 */ /* 0x000fe40000010000 */
[----:B------:R-:W-:-:S07]  /*1ba0*/  WARPGROUP.ARRIVE ;  /* 0x00000000000079c5 */ /* 0x000fce0000000000 */
[----:B------:R-:W-:Y:S03]  /*1bb0*/  HGMMA.64x128x16.F32 R24, gdesc[UR12], R24, gsb0 ;  /* 0x01e000000c1879f0 */ /* 0x000fe60008000818 */
[----:B------:R-:W-:Y:S02]  /*1bc0*/  WARPGROUP.DEPBAR.LE gsb0, 0x0 ;  /* 0x00008000000079c5 */ /* 0x000fe40000010000 */
[----:B------:R-:W-:Y:S05]  /*1bd0*/  @!P0 BRA `(.L_x_50) ;  /* 0xfffffffc00108947 */ /* 0x000fea000383ffff */
.L_x_48:
[C---:B------:R-:W-:Y:S01]  /*1be0*/  IMAD.SHL.U32 R3, R0.reuse, 0x80, RZ ;  /* 0x0000008000037824 */ /* 0x040fe200078e00ff */
[----:B------:R-:W-:Y:S01]  /*1bf0*/  BAR.SYNC.DEFER_BLOCKING 0x0 ;  /* 0x0000000000007b1d */ /* 0x000fe20000010000 */
[----:B------:R-:W-:Y:S01]  /*1c00*/  IMAD.SHL.U32 R4, R0, 0x10, RZ ;  /* 0x0000001000047824 */ /* 0x000fe200078e00ff */
[----:B------:R-:W-:Y:S02]  /*1c10*/  LOP3.LUT R2, R2, 0x1, RZ, 0xc0, !PT ;  /* 0x0000000102027812 */ /* 0x000fe400078ec0ff */
[----:B------:R-:W-:Y:S02]  /*1c20*/  ELECT P0, URZ, PT ;  /* 0x00000000003f782f */ /* 0x000fe40003800000 */
[----:B------:R-:W-:Y:S02]  /*1c30*/  LOP3.LUT R3, R3, 0x780, RZ, 0xc0, !PT ;  /* 0x0000078003037812 */ /* 0x000fe400078ec0ff */
[----:B------:R-:W-:Y:S01]  /*1c40*/  F2FP.F16.F32.PACK_AB R24, R25, R24 ;  /* 0x000000181918723e */ /* 0x000fe200000000ff */
[----:B------:R-:W-:Y:S01]  /*1c50*/  UMOV UR14, UR11 ;  /* 0x0000000b000e7c82 */ /* 0x000fe20008000000 */
[----:B------:R-:W-:-:S02]  /*1c60*/  LOP3.LUT R3, R3, 0x70, R4, 0xf8, !PT ;  /* 0x0000007003037812 */ /* 0x000fc400078ef804 */
[----:B------:R-:W-:Y:S02]  /*1c70*/  F2FP.F16.F32.PACK_AB R25, R27, R26 ;  /* 0x0000001a1b19723e */ /* 0x000fe400000000ff */
[----:B------:R-:W-:Y:S01]  /*1c80*/  LOP3.LUT R3, R3, 0x10, R0, 0x78, !PT ;  /* 0x0000001003037812 */ /* 0x000fe200078e7800 */
[----:B------:R-:W-:Y:S01]  /*1c90*/  IMAD.SHL.U32 R0, R0, 0x40, RZ ;  /* 0x0000004000007824 */ /* 0x000fe200078e00ff */
[----:B------:R-:W-:Y:S02]  /*1ca0*/  F2FP.F16.F32.PACK_AB R56, R57, R56 ;  /* 0x000000383938723e */ /* 0x000fe400000000ff */
[----:B------:R-:W-:Y:S02]  /*1cb0*/  R2UR UR12, R2 ;  /* 0x00000000020c72ca */ /* 0x000fe400000e0000 */
[----:B------:R-:W-:Y:S02]  /*1cc0*/  LOP3.LUT R0, R3, 0x3800, R0, 0xf8, !PT ;  /* 0x0000380003007812 */ /* 0x000fe400078ef800 */
[----:B------:R-:W-:-:S02]  /*1cd0*/  F2FP.F16.F32.PACK_AB R26, R29, R28 ;  /* 0x0000001c1d1a723e */ /* 0x000fc400000000ff */
[C---:B------:R-:W-:Y:S01]  /*1ce0*/  LOP3.LUT R3, R0.reuse, 0x20, RZ, 0x3c, !PT ;  /* 0x0000002000037812 */ /* 0x040fe200078e3cff */
[C---:B------:R-:W-:Y:S01]  /*1cf0*/  VIADD R2, R0.reuse, UR8 ;  /* 0x0000000800027c36 */ /* 0x040fe20008000000 */
[----:B------:R-:W-:Y:S01]  /*1d00*/  LOP3.LUT R4, R0, 0x40, RZ, 0x3c, !PT ;  /* 0x0000004000047812 */ /* 0x000fe200078e3cff */
[----:B------:R-:W1:Y:S01]  /*1d10*/  @!P2 SYNCS.CCTL.IV [UR8+0x8000] ;  /* 0x00800000ff00a9b1 */ /* 0x000e620008000008 */
[----:B------:R-:W-:Y:S01]  /*1d20*/  F2FP.F16.F32.PACK_AB R27, R31, R30 ;  /* 0x0000001e1f1b723e */ /* 0x000fe200000000ff */
[----:B------:R-:W-:Y:S01]  /*1d30*/  VIADD R3, R3, UR8 ;  /* 0x0000000803037c36 */ /* 0x000fe20008000000 */
[----:B------:R-:W-:Y:S01]  /*1d40*/  F2FP.F16.F32.PACK_AB R32, R33, R32 ;  /* 0x000000202120723e */ /* 0x000fe200000000ff */
[----:B------:R-:W-:Y:S01]  /*1d50*/  VIADD R4, R4, UR8 ;  /* 0x0000000804047c36 */ /* 0x000fe20008000000 */
[----:B------:R-:W-:Y:S01]  /*1d60*/  F2FP.F16.F32.PACK_AB R57, R59, R58 ;  /* 0x0000003a3b39723e */ /* 0x000fe200000000ff */
[----:B-1----:R-:W-:Y:S01]  /*1d70*/  STSM.16.M88.4 [R2], R24 ;  /* 0x0000001802007844 */ /* 0x002fe20000000200 */
[----:B------:R-:W-:Y:S01]  /*1d80*/  F2FP.F16.F32.PACK_AB R33, R35, R34 ;  /* 0x000000222321723e */ /* 0x000fe200000000ff */
[----:B------:R-:W-:Y:S01]  /*1d90*/  ULEA UR13, UR12, UR31, 0x6 ;  /* 0x0000001f0c0d7291 */ /* 0x000fe2000f8e303f */
[----:B------:R-:W-:Y:S01]  /*1da0*/  F2FP.F16.F32.PACK_AB R58, R61, R60 ;  /* 0x0000003c3d3a723e */ /* 0x000fe200000000ff */
[----:B------:R-:W-:Y:S01]  /*1db0*/  ULEA UR12, UR12, UR8, 0xe ;  /* 0x000000080c0c7291 */ /* 0x000fe2000f8e703f */
[----:B------:R-:W-:-:S02]  /*1dc0*/  F2FP.F16.F32.PACK_AB R59, R63, R62 ;  /* 0x0000003e3f3b723e */ /* 0x000fc400000000ff */
[----:B------:R-:W-:Y:S02]  /*1dd0*/  F2FP.F16.F32.PACK_AB R64, R65, R64 ;  /* 0x000000404140723e */ /* 0x000fe400000000ff */
[----:B------:R-:W-:Y:S01]  /*1de0*/  LOP3.LUT R0, R0, 0x60, RZ, 0x3c, !PT ;  /* 0x0000006000007812 */ /* 0x000fe200078e3cff */
[----:B------:R-:W-:Y:S01]  /*1df0*/  STSM.16.M88.4 [R2+0x4000], R56 ;  /* 0x0040003802007844 */ /* 0x000fe20000000200 */
[----:B------:R-:W-:Y:S02]  /*1e00*/  F2FP.F16.F32.PACK_AB R34, R37, R36 ;  /* 0x000000242522723e */ /* 0x000fe400000000ff */
[----:B------:R-:W-:Y:S01]  /*1e10*/  F2FP.F16.F32.PACK_AB R35, R39, R38 ;  /* 0x000000262723723e */ /* 0x000fe200000000ff */
[----:B------:R-:W-:Y:S01]  /*1e20*/  VIADD R0, R0, UR8 ;  /* 0x0000000800007c36 */ /* 0x000fe20008000000 */
[----:B------:R-:W-:Y:S02]  /*1e30*/  F2FP.F16.F32.PACK_AB R40, R41, R40 ;  /* 0x000000282928723e */ /* 0x000fe400000000ff */
[----:B------:R-:W-:Y:S01]  /*1e40*/  F2FP.F16.F32.PACK_AB R65, R67, R66 ;  /* 0x000000424341723e */ /* 0x000fe200000000ff */
[----:B------:R-:W-:Y:S01]  /*1e50*/  STSM.16.M88.4 [R3], R32 ;  /* 0x0000002003007844 */ /* 0x000fe20000000200 */
[----:B------:R-:W-:-:S02]  /*1e60*/  F2FP.F16.F32.PACK_AB R41, R43, R42 ;  /* 0x0000002a2b29723e */ /* 0x000fc400000000ff */
[----:B------:R-:W-:Y:S02]  /*1e70*/  F2FP.F16.F32.PACK_AB R66, R69, R68 ;  /* 0x000000444542723e */ /* 0x000fe400000000ff */
[----:B------:R-:W-:Y:S02]  /*1e80*/  F2FP.F16.F32.PACK_AB R67, R71, R70 ;  /* 0x000000464743723e */ /* 0x000fe400000000ff */
[----:B------:R-:W-:Y:S02]  /*1e90*/  F2FP.F16.F32.PACK_AB R72, R73, R72 ;  /* 0x000000484948723e */ /* 0x000fe400000000ff */
[----:B------:R-:W-:Y:S01]  /*1ea0*/  F2FP.F16.F32.PACK_AB R42, R45, R44 ;  /* 0x0000002c2d2a723e */ /* 0x000fe200000000ff */
[----:B------:R-:W-:Y:S01]  /*1eb0*/  STSM.16.M88.4 [R3+0x4000], R64 ;  /* 0x0040004003007844 */ /* 0x000fe20000000200 */
[----:B------:R-:W-:Y:S02]  /*1ec0*/  F2FP.F16.F32.PACK_AB R43, R47, R46 ;  /* 0x0000002e2f2b723e */ /* 0x000fe400000000ff */
[----:B------:R-:W-:-:S02]  /*1ed0*/  F2FP.F16.F32.PACK_AB R48, R49, R48 ;  /* 0x000000303130723e */ /* 0x000fc400000000ff */
[----:B------:R-:W-:Y:S01]  /*1ee0*/  F2FP.F16.F32.PACK_AB R73, R75, R74 ;  /* 0x0000004a4b49723e */ /* 0x000fe200000000ff */
[----:B------:R-:W-:Y:S01]  /*1ef0*/  STSM.16.M88.4 [R4], R40 ;  /* 0x0000002804007844 */ /* 0x000fe20000000200 */
[----:B------:R-:W-:Y:S02]  /*1f00*/  F2FP.F16.F32.PACK_AB R49, R51, R50 ;  /* 0x000000323331723e */ /* 0x000fe400000000ff */
[----:B------:R-:W-:Y:S02]  /*1f10*/  F2FP.F16.F32.PACK_AB R74, R77, R76 ;  /* 0x0000004c4d4a723e */ /* 0x000fe400000000ff */
[----:B------:R-:W-:Y:S02]  /*1f20*/  F2FP.F16.F32.PACK_AB R75, R79, R78 ;  /* 0x0000004e4f4b723e */ /* 0x000fe400000000ff */
[----:B------:R-:W-:Y:S02]  /*1f30*/  F2FP.F16.F32.PACK_AB R80, R81, R80 ;  /* 0x000000505150723e */ /* 0x000fe400000000ff */
[----:B------:R-:W-:Y:S01]  /*1f40*/  F2FP.F16.F32.PACK_AB R50, R53, R52 ;  /* 0x000000343532723e */ /* 0x000fe200000000ff */
[----:B------:R-:W-:Y:S01]  /*1f50*/  STSM.16.M88.4 [R4+0x4000], R72 ;  /* 0x0040004804007844 */ /* 0x000fe20000000200 */
[----:B------:R-:W-:-:S02]  /*1f60*/  F2FP.F16.F32.PACK_AB R51, R55, R54 ;  /* 0x000000363733723e */ /* 0x000fc400000000ff */
[----:B------:R-:W-:Y:S02]  /*1f70*/  F2FP.F16.F32.PACK_AB R81, R83, R82 ;  /* 0x000000525351723e */ /* 0x000fe400000000ff */
[----:B------:R-:W-:Y:S01]  /*1f80*/  F2FP.F16.F32.PACK_AB R82, R85, R84 ;  /* 0x000000545552723e */ /* 0x000fe200000000ff */
[----:B------:R-:W-:Y:S01]  /*1f90*/  STSM.16.M88.4 [R0], R48 ;  /* 0x0000003000007844 */ /* 0x000fe20000000200 */
[----:B------:R-:W-:Y:S02]  /*1fa0*/  F2FP.F16.F32.PACK_AB R83, R87, R86 ;  /* 0x000000565753723e */ /* 0x000fe400000000ff */
[----:B------:R-:W-:-:S03]  /*1fb0*/  ISETP.LT.U32.AND P0, PT, R6, 0x40, P0 ;  /* 0x000000400600780c */ /* 0x000fc60000701070 */
[----:B------:R-:W-:Y:S01]  /*1fc0*/  STSM.16.M88.4 [R0+0x4000], R80 ;  /* 0x0040005000007844 */ /* 0x000fe20000000200 */
[----:B------:R1:W-:Y:S06]  /*1fd0*/  MEMBAR.ALL.CTA ;  /* 0x0000000000007992 */ /* 0x0003ec0000008000 */
[----:B-1----:R-:W1:Y:S03]  /*1fe0*/  FENCE.VIEW.ASYNC.S ;  /* 0x00000000000073c6 */ /* 0x002e660000000000 */
[----:B-1----:R-:W-:Y:S01]  /*1ff0*/  VOTEU.ANY UP0, P0 ;  /* 0x00000000003f7886 */ /* 0x002fe20000000100 */
[----:B------:R-:W-:-:S04]  /*2000*/  VOTEU.ANY UP1, P0 ;  /* 0x00000000003f7886 */ /* 0x000fc80000020100 */
[----:B---3--:R-:W-:Y:S01]  /*2010*/  @UP0 UMOV UR4, UR20 ;  /* 0x0000001400040c82 */ /* 0x008fe20008000000 */
[----:B------:R-:W-:Y:S01]  /*2020*/  @UP0 UMOV UR5, UR21 ;  /* 0x0000001500050c82 */ /* 0x000fe20008000000 */
[----:B------:R-:W-:Y:S06]  /*2030*/  BAR.SYNC.DEFER_BLOCKING 0x0 ;  /* 0x0000000000007b1d */ /* 0x000fec0000010000 */
[----:B------:R1:W-:Y:S01]  /*2040*/  @UP1 UTMASTG.2D [UR12], [UR4] ;  /* 0x0000000c040013b5 */ /* 0x0003e20008008000 */
[----:B------:R0:W-:Y:S01]  /*2050*/  UTMACMDFLUSH ;  /* 0x00000000000079b7 */ /* 0x0001e20000000000 */
[----:B------:R-:W-:-:S04]  /*2060*/  DEPBAR.LE SB0, 0x0 ;  /* 0x000080000000791a */ /* 0x000fc80000000000 */
[----:B------:R-:W-:Y:S06]  /*2070*/  BAR.SYNC.DEFER_BLOCKING 0x0 ;  /* 0x0000000000007b1d */ /* 0x000fec0000010000 */
[----:B-1----:R-:W-:Y:S05]  /*2080*/  EXIT ;  /* 0x000000000000794d */ /* 0x002fea0003800000 */
.L_x_49:
[----:B------:R-:W1:Y:S02]  /*2090*/  SYNCS.PHASECHK.TRANS64.TRYWAIT P0, [UR8+0x8000], R3 ;  /* 0x00800003ff0075a7 */ /* 0x000e640008000148 */
[----:B-1----:R-:W-:Y:S05]  /*20a0*/  @!P0 BRA `(.L_x_49) ;  /* 0xfffffffc00f88947 */ /* 0x002fea000383ffff */
[----:B------:R-:W-:Y:S05]  /*20b0*/  BRA `(.L_x_51) ;  /* 0xfffffff8004c7947 */ /* 0x000fea000383ffff */
.L_x_52:
[----:B------:R-:W-:-:S00]  /*20c0*/  BRA `(.L_x_52) ;  /* 0xfffffffc00fc7947 */ /* 0x000fc0000383ffff */
[----:B------:R-:W-:-:S00]  /*20d0*/  NOP ;  /* 0x0000000000007918 */ /* 0x000fc00000000000 */
        /* <DEDUP_REMOVED lines=10> */
.L_x_53:


//--------------------- .nv.shared.gluon_wgmma    --------------------------
	.section	.nv.shared.gluon_wgmma,"aw",@nobits
	.sectionflags	@""
	.align	16
	.zero		1024


//--------------------- .nv.shared.reserved.0     --------------------------
	.section	.nv.shared.reserved.0,"aw",@nobits
	.weak		__nv_reservedSMEM_offset_0_alias
	.size		__nv_reservedSMEM_offset_0_alias, 0, 0
	.other		__nv_reservedSMEM_offset_0_alias,@"STO_CUDA_RESERVED_SHARED STV_DEFAULT"
__nv_reservedSMEM_offset_0_alias:
	.zero		0


//--------------------- .nv.constant0.gluon_wgmma --------------------------
	.section	.nv.constant0.gluon_wgmma,"a",@progbits
	.sectionflags	@""
	.align	4
.nv.constant0.gluon_wgmma:
	.zero		608


//--------------------- SYMBOLS --------------------------

	.type		.nv.reservedSmem.offset0,@object
	.size		.nv.reservedSmem.offset0,0x4
